//
// Generated by NVIDIA NVVM Compiler
//
// Compiler Build ID: CL-36424714
// Cuda compilation tools, release 13.0, V13.0.88
// Based on NVVM 20.0.0
//

.version 9.0
.target sm_100
.address_size 64

	// .globl	_Z7kernel2PdS_

.visible .entry _Z7kernel2PdS_(
	.param .u64 .ptr .align 1 _Z7kernel2PdS__param_0,
	.param .u64 .ptr .align 1 _Z7kernel2PdS__param_1
)
{
	.local .align 16 .b8 	__local_depot0[1248];
	.reg .b64 	%SP;
	.reg .b64 	%SPL;
	.reg .pred 	%p<2>;
	.reg .b32 	%r<5>;
	.reg .b64 	%rd<23>;
	.reg .b64 	%fd<55>;

	mov.u64 	%SPL, __local_depot0;
	ld.param.u64 	%rd5, [_Z7kernel2PdS__param_0];
	ld.param.u64 	%rd6, [_Z7kernel2PdS__param_1];
	cvta.to.global.u64 	%rd1, %rd6;
	cvta.to.global.u64 	%rd2, %rd5;
	add.u64 	%rd3, %SPL, 0;
	mov.f64 	%fd2, 0d4010000000000000;
	mov.f64 	%fd3, 0d4024000000000000;
	st.local.v2.f64 	[%rd3], {%fd3, %fd2};
	mov.f64 	%fd4, 0d0000000000000000;
	st.local.v2.f64 	[%rd3+16], {%fd4, %fd4};
	st.local.v2.f64 	[%rd3+32], {%fd4, %fd4};
	st.local.v2.f64 	[%rd3+48], {%fd4, %fd4};
	st.local.v2.f64 	[%rd3+64], {%fd4, %fd4};
	st.local.v2.f64 	[%rd3+80], {%fd4, %fd4};
	mov.f64 	%fd5, 0d3FF0000000000000;
	st.local.v2.f64 	[%rd3+96], {%fd5, %fd5};
	mov.f64 	%fd6, 0d4022000000000000;
	st.local.v2.f64 	[%rd3+112], {%fd3, %fd6};
	st.local.v2.f64 	[%rd3+128], {%fd4, %fd4};
	st.local.v2.f64 	[%rd3+144], {%fd4, %fd4};
	st.local.v2.f64 	[%rd3+160], {%fd4, %fd4};
	st.local.v2.f64 	[%rd3+176], {%fd4, %fd4};
	mov.f64 	%fd7, 0d4008000000000000;
	st.local.v2.f64 	[%rd3+192], {%fd4, %fd7};
	st.local.v2.f64 	[%rd3+208], {%fd4, %fd7};
	mov.f64 	%fd8, 0d4020000000000000;
	st.local.v2.f64 	[%rd3+224], {%fd3, %fd8};
	st.local.v2.f64 	[%rd3+240], {%fd4, %fd4};
	st.local.v2.f64 	[%rd3+256], {%fd4, %fd4};
	st.local.v2.f64 	[%rd3+272], {%fd4, %fd4};
	st.local.v2.f64 	[%rd3+288], {%fd4, %fd4};
	mov.f64 	%fd9, 0d4014000000000000;
	st.local.v2.f64 	[%rd3+304], {%fd9, %fd4};
	mov.f64 	%fd10, 0d4000000000000000;
	st.local.v2.f64 	[%rd3+320], {%fd4, %fd10};
	st.local.v2.f64 	[%rd3+336], {%fd3, %fd8};
	st.local.v2.f64 	[%rd3+352], {%fd4, %fd4};
	st.local.v2.f64 	[%rd3+368], {%fd4, %fd4};
	st.local.v2.f64 	[%rd3+384], {%fd4, %fd4};
	st.local.v2.f64 	[%rd3+400], {%fd4, %fd5};
	st.local.v2.f64 	[%rd3+416], {%fd4, %fd4};
	st.local.v2.f64 	[%rd3+432], {%fd4, %fd10};
	st.local.v2.f64 	[%rd3+448], {%fd3, %fd5};
	st.local.v2.f64 	[%rd3+464], {%fd4, %fd4};
	st.local.v2.f64 	[%rd3+480], {%fd4, %fd4};
	st.local.v2.f64 	[%rd3+496], {%fd4, %fd4};
	mov.f64 	%fd11, 0d4018000000000000;
	st.local.v2.f64 	[%rd3+512], {%fd11, %fd4};
	st.local.v2.f64 	[%rd3+528], {%fd4, %fd4};
	st.local.v2.f64 	[%rd3+544], {%fd4, %fd10};
	mov.f64 	%fd12, 0d401C000000000000;
	st.local.v2.f64 	[%rd3+560], {%fd3, %fd12};
	st.local.v2.f64 	[%rd3+576], {%fd4, %fd4};
	st.local.v2.f64 	[%rd3+592], {%fd4, %fd4};
	st.local.v2.f64 	[%rd3+608], {%fd4, %fd5};
	st.local.v2.f64 	[%rd3+624], {%fd4, %fd4};
	st.local.v2.f64 	[%rd3+640], {%fd4, %fd4};
	st.local.v2.f64 	[%rd3+656], {%fd4, %fd2};
	st.local.v2.f64 	[%rd3+672], {%fd3, %fd11};
	st.local.v2.f64 	[%rd3+688], {%fd4, %fd4};
	st.local.v2.f64 	[%rd3+704], {%fd4, %fd4};
	st.local.v2.f64 	[%rd3+720], {%fd5, %fd4};
	st.local.v2.f64 	[%rd3+736], {%fd4, %fd4};
	st.local.v2.f64 	[%rd3+752], {%fd4, %fd4};
	st.local.v2.f64 	[%rd3+768], {%fd4, %fd2};
	st.local.v2.f64 	[%rd3+784], {%fd3, %fd5};
	st.local.v2.f64 	[%rd3+800], {%fd4, %fd4};
	st.local.v2.f64 	[%rd3+816], {%fd4, %fd7};
	st.local.v2.f64 	[%rd3+832], {%fd4, %fd4};
	st.local.v2.f64 	[%rd3+848], {%fd4, %fd4};
	st.local.v2.f64 	[%rd3+864], {%fd4, %fd4};
	st.local.v2.f64 	[%rd3+880], {%fd4, %fd12};
	st.local.v2.f64 	[%rd3+896], {%fd3, %fd10};
	st.local.v2.f64 	[%rd3+912], {%fd4, %fd4};
	st.local.v2.f64 	[%rd3+928], {%fd9, %fd4};
	st.local.v2.f64 	[%rd3+944], {%fd4, %fd4};
	st.local.v2.f64 	[%rd3+960], {%fd4, %fd4};
	st.local.v2.f64 	[%rd3+976], {%fd4, %fd4};
	st.local.v2.f64 	[%rd3+992], {%fd4, %fd12};
	st.local.v2.f64 	[%rd3+1008], {%fd3, %fd5};
	st.local.v2.f64 	[%rd3+1024], {%fd4, %fd5};
	st.local.v2.f64 	[%rd3+1040], {%fd4, %fd4};
	st.local.v2.f64 	[%rd3+1056], {%fd4, %fd4};
	st.local.v2.f64 	[%rd3+1072], {%fd4, %fd4};
	st.local.v2.f64 	[%rd3+1088], {%fd4, %fd4};
	st.local.v2.f64 	[%rd3+1104], {%fd4, %fd12};
	st.local.v2.f64 	[%rd3+1120], {%fd3, %fd5};
	st.local.v2.f64 	[%rd3+1136], {%fd11, %fd4};
	st.local.v2.f64 	[%rd3+1152], {%fd4, %fd4};
	st.local.v2.f64 	[%rd3+1168], {%fd4, %fd4};
	st.local.v2.f64 	[%rd3+1184], {%fd4, %fd4};
	st.local.v2.f64 	[%rd3+1200], {%fd4, %fd4};
	st.local.v2.f64 	[%rd3+1216], {%fd4, %fd6};
	st.local.v2.f64 	[%rd3+1232], {%fd3, %fd5};
	mov.u32 	%r1, %ctaid.x;
	mul.wide.u32 	%rd8, %r1, 8;
	add.s64 	%rd4, %rd2, %rd8;
	ld.global.f64 	%fd1, [%rd4];
	shl.b32 	%r2, %r1, 2;
	mul.wide.s32 	%rd9, %r2, 8;
	add.s64 	%rd10, %rd1, %rd9;
	st.global.f64 	[%rd10+24], %fd1;
	setp.ne.s32 	%p1, %r1, 0;
	@%p1 bra 	$L__BB0_2;
	ld.global.f64 	%fd45, [%rd1+24];
	fma.rn.f64 	%fd46, %fd45, 0dC020000000000000, 0d4014000000000000;
	div.rn.f64 	%fd47, %fd46, 0d4024000000000000;
	st.global.f64 	[%rd1+16], %fd47;
	mul.f64 	%fd48, %fd45, 0d0000000000000000;
	mov.f64 	%fd49, 0d4008000000000000;
	sub.f64 	%fd50, %fd49, %fd48;
	div.rn.f64 	%fd51, %fd50, 0d4024000000000000;
	st.global.f64 	[%rd1+8], %fd51;
	mov.f64 	%fd52, 0d3FF0000000000000;
	sub.f64 	%fd53, %fd52, %fd48;
	div.rn.f64 	%fd54, %fd53, 0d4024000000000000;
	st.global.f64 	[%rd1], %fd54;
	bra.uni 	$L__BB0_3;
$L__BB0_2:
	add.s32 	%r3, %r1, -1;
	mul.wide.u32 	%rd11, %r3, 8;
	add.s64 	%rd12, %rd2, %rd11;
	mad.lo.s32 	%r4, %r1, 3, %r3;
	mul.wide.u32 	%rd13, %r2, 104;
	add.s64 	%rd14, %rd3, %rd13;
	ld.local.f64 	%fd13, [%rd14+304];
	add.s64 	%rd15, %rd14, 208;
	mul.wide.u32 	%rd16, %r4, 8;
	add.s64 	%rd17, %rd14, %rd16;
	ld.local.f64 	%fd14, [%rd17+208];
	ld.global.f64 	%fd15, [%rd12];
	mul.f64 	%fd16, %fd14, %fd15;
	sub.f64 	%fd17, %fd13, %fd16;
	add.s64 	%rd19, %rd15, %rd9;
	ld.local.f64 	%fd18, [%rd19+24];
	mul.f64 	%fd19, %fd18, %fd1;
	sub.f64 	%fd20, %fd17, %fd19;
	mul.wide.u32 	%rd20, %r2, 8;
	add.s64 	%rd21, %rd15, %rd20;
	ld.local.f64 	%fd21, [%rd21+16];
	div.rn.f64 	%fd22, %fd20, %fd21;
	add.s64 	%rd22, %rd1, %rd20;
	st.global.f64 	[%rd22+16], %fd22;
	ld.local.f64 	%fd23, [%rd14+200];
	ld.local.f64 	%fd24, [%rd17+104];
	ld.global.f64 	%fd25, [%rd12];
	mul.f64 	%fd26, %fd24, %fd25;
	sub.f64 	%fd27, %fd23, %fd26;
	ld.local.f64 	%fd28, [%rd19+-80];
	ld.global.f64 	%fd29, [%rd4];
	mul.f64 	%fd30, %fd28, %fd29;
	sub.f64 	%fd31, %fd27, %fd30;
	ld.local.f64 	%fd32, [%rd21+-96];
	div.rn.f64 	%fd33, %fd31, %fd32;
	st.global.f64 	[%rd22+8], %fd33;
	ld.local.f64 	%fd34, [%rd14+96];
	ld.local.f64 	%fd35, [%rd17];
	ld.global.f64 	%fd36, [%rd12];
	mul.f64 	%fd37, %fd35, %fd36;
	sub.f64 	%fd38, %fd34, %fd37;
	ld.local.f64 	%fd39, [%rd19+-184];
	ld.global.f64 	%fd40, [%rd4];
	mul.f64 	%fd41, %fd39, %fd40;
	sub.f64 	%fd42, %fd38, %fd41;
	ld.local.f64 	%fd43, [%rd21+-208];
	div.rn.f64 	%fd44, %fd42, %fd43;
	st.global.f64 	[%rd22], %fd44;
$L__BB0_3:
	ret;

}
	// .globl	_Z7kernel1Pd
.visible .entry _Z7kernel1Pd(
	.param .u64 .ptr .align 1 _Z7kernel1Pd_param_0
)
{
	.local .align 16 .b8 	__local_depot1[1344];
	.reg .b64 	%SP;
	.reg .b64 	%SPL;
	.reg .pred 	%p<21>;
	.reg .b32 	%r<15>;
	.reg .b64 	%rd<24>;
	.reg .b64 	%fd<315>;

	mov.u64 	%SPL, __local_depot1;
	add.u64 	%rd1, %SPL, 0;
	add.u64 	%rd2, %SPL, 1248;
	mov.f64 	%fd54, 0d4010000000000000;
	mov.f64 	%fd55, 0d4024000000000000;
	st.local.v2.f64 	[%rd1], {%fd55, %fd54};
	mov.f64 	%fd56, 0d0000000000000000;
	st.local.v2.f64 	[%rd1+16], {%fd56, %fd56};
	st.local.v2.f64 	[%rd1+32], {%fd56, %fd56};
	st.local.v2.f64 	[%rd1+48], {%fd56, %fd56};
	st.local.v2.f64 	[%rd1+64], {%fd56, %fd56};
	st.local.v2.f64 	[%rd1+80], {%fd56, %fd56};
	mov.f64 	%fd57, 0d3FF0000000000000;
	st.local.v2.f64 	[%rd1+96], {%fd57, %fd57};
	mov.f64 	%fd58, 0d4022000000000000;
	st.local.v2.f64 	[%rd1+112], {%fd55, %fd58};
	st.local.v2.f64 	[%rd1+128], {%fd56, %fd56};
	st.local.v2.f64 	[%rd1+144], {%fd56, %fd56};
	st.local.v2.f64 	[%rd1+160], {%fd56, %fd56};
	st.local.v2.f64 	[%rd1+176], {%fd56, %fd56};
	mov.f64 	%fd59, 0d4008000000000000;
	st.local.v2.f64 	[%rd1+192], {%fd56, %fd59};
	st.local.v2.f64 	[%rd1+208], {%fd56, %fd59};
	mov.f64 	%fd60, 0d4020000000000000;
	st.local.v2.f64 	[%rd1+224], {%fd55, %fd60};
	st.local.v2.f64 	[%rd1+240], {%fd56, %fd56};
	st.local.v2.f64 	[%rd1+256], {%fd56, %fd56};
	st.local.v2.f64 	[%rd1+272], {%fd56, %fd56};
	st.local.v2.f64 	[%rd1+288], {%fd56, %fd56};
	mov.f64 	%fd61, 0d4014000000000000;
	st.local.v2.f64 	[%rd1+304], {%fd61, %fd56};
	mov.f64 	%fd62, 0d4000000000000000;
	st.local.v2.f64 	[%rd1+320], {%fd56, %fd62};
	st.local.v2.f64 	[%rd1+336], {%fd55, %fd60};
	st.local.v2.f64 	[%rd1+352], {%fd56, %fd56};
	st.local.v2.f64 	[%rd1+368], {%fd56, %fd56};
	st.local.v2.f64 	[%rd1+384], {%fd56, %fd56};
	st.local.v2.f64 	[%rd1+400], {%fd56, %fd57};
	st.local.v2.f64 	[%rd1+416], {%fd56, %fd56};
	st.local.v2.f64 	[%rd1+432], {%fd56, %fd62};
	st.local.v2.f64 	[%rd1+448], {%fd55, %fd57};
	st.local.v2.f64 	[%rd1+464], {%fd56, %fd56};
	st.local.v2.f64 	[%rd1+480], {%fd56, %fd56};
	st.local.v2.f64 	[%rd1+496], {%fd56, %fd56};
	mov.f64 	%fd63, 0d4018000000000000;
	st.local.v2.f64 	[%rd1+512], {%fd63, %fd56};
	st.local.v2.f64 	[%rd1+528], {%fd56, %fd56};
	st.local.v2.f64 	[%rd1+544], {%fd56, %fd62};
	mov.f64 	%fd64, 0d401C000000000000;
	st.local.v2.f64 	[%rd1+560], {%fd55, %fd64};
	st.local.v2.f64 	[%rd1+576], {%fd56, %fd56};
	st.local.v2.f64 	[%rd1+592], {%fd56, %fd56};
	st.local.v2.f64 	[%rd1+608], {%fd56, %fd57};
	st.local.v2.f64 	[%rd1+624], {%fd56, %fd56};
	st.local.v2.f64 	[%rd1+640], {%fd56, %fd56};
	st.local.v2.f64 	[%rd1+656], {%fd56, %fd54};
	st.local.v2.f64 	[%rd1+672], {%fd55, %fd63};
	st.local.v2.f64 	[%rd1+688], {%fd56, %fd56};
	st.local.v2.f64 	[%rd1+704], {%fd56, %fd56};
	st.local.v2.f64 	[%rd1+720], {%fd57, %fd56};
	st.local.v2.f64 	[%rd1+736], {%fd56, %fd56};
	st.local.v2.f64 	[%rd1+752], {%fd56, %fd56};
	st.local.v2.f64 	[%rd1+768], {%fd56, %fd54};
	st.local.v2.f64 	[%rd1+784], {%fd55, %fd57};
	st.local.v2.f64 	[%rd1+800], {%fd56, %fd56};
	st.local.v2.f64 	[%rd1+816], {%fd56, %fd59};
	st.local.v2.f64 	[%rd1+832], {%fd56, %fd56};
	st.local.v2.f64 	[%rd1+848], {%fd56, %fd56};
	st.local.v2.f64 	[%rd1+864], {%fd56, %fd56};
	st.local.v2.f64 	[%rd1+880], {%fd56, %fd64};
	st.local.v2.f64 	[%rd1+896], {%fd55, %fd62};
	st.local.v2.f64 	[%rd1+912], {%fd56, %fd56};
	st.local.v2.f64 	[%rd1+928], {%fd61, %fd56};
	st.local.v2.f64 	[%rd1+944], {%fd56, %fd56};
	st.local.v2.f64 	[%rd1+960], {%fd56, %fd56};
	st.local.v2.f64 	[%rd1+976], {%fd56, %fd56};
	st.local.v2.f64 	[%rd1+992], {%fd56, %fd64};
	st.local.v2.f64 	[%rd1+1008], {%fd55, %fd57};
	st.local.v2.f64 	[%rd1+1024], {%fd56, %fd57};
	st.local.v2.f64 	[%rd1+1040], {%fd56, %fd56};
	st.local.v2.f64 	[%rd1+1056], {%fd56, %fd56};
	st.local.v2.f64 	[%rd1+1072], {%fd56, %fd56};
	st.local.v2.f64 	[%rd1+1088], {%fd56, %fd56};
	st.local.v2.f64 	[%rd1+1104], {%fd56, %fd64};
	st.local.v2.f64 	[%rd1+1120], {%fd55, %fd57};
	st.local.v2.f64 	[%rd1+1136], {%fd63, %fd56};
	st.local.v2.f64 	[%rd1+1152], {%fd56, %fd56};
	st.local.v2.f64 	[%rd1+1168], {%fd56, %fd56};
	st.local.v2.f64 	[%rd1+1184], {%fd56, %fd56};
	st.local.v2.f64 	[%rd1+1200], {%fd56, %fd56};
	st.local.v2.f64 	[%rd1+1216], {%fd56, %fd58};
	st.local.v2.f64 	[%rd1+1232], {%fd55, %fd57};
	mov.u32 	%r7, %ctaid.x;
	shl.b32 	%r8, %r7, 2;
	mul.wide.u32 	%rd7, %r8, 104;
	add.s64 	%rd8, %rd1, %rd7;
	mul.wide.u32 	%rd9, %r8, 8;
	add.s64 	%rd10, %rd8, %rd9;
	ld.local.f64 	%fd65, [%rd10+104];
	ld.local.f64 	%fd66, [%rd10];
	div.rn.f64 	%fd67, %fd65, %fd66;
	ld.local.v2.f64 	{%fd1, %fd2}, [%rd8];
	mul.f64 	%fd68, %fd67, %fd1;
	ld.local.v2.f64 	{%fd3, %fd69}, [%rd8+96];
	sub.f64 	%fd4, %fd69, %fd68;
	st.local.f64 	[%rd8+104], %fd4;
	mul.f64 	%fd70, %fd67, %fd2;
	ld.local.v2.f64 	{%fd71, %fd72}, [%rd8+112];
	sub.f64 	%fd5, %fd71, %fd70;
	ld.local.v2.f64 	{%fd6, %fd7}, [%rd8+16];
	mul.f64 	%fd73, %fd67, %fd6;
	sub.f64 	%fd8, %fd72, %fd73;
	st.local.v2.f64 	[%rd8+112], {%fd5, %fd8};
	mul.f64 	%fd74, %fd67, %fd7;
	ld.local.v2.f64 	{%fd75, %fd76}, [%rd8+128];
	sub.f64 	%fd9, %fd75, %fd74;
	ld.local.v2.f64 	{%fd10, %fd11}, [%rd8+32];
	mul.f64 	%fd77, %fd67, %fd10;
	sub.f64 	%fd12, %fd76, %fd77;
	st.local.v2.f64 	[%rd8+128], {%fd9, %fd12};
	mul.f64 	%fd78, %fd67, %fd11;
	ld.local.v2.f64 	{%fd79, %fd80}, [%rd8+144];
	sub.f64 	%fd13, %fd79, %fd78;
	ld.local.v2.f64 	{%fd14, %fd15}, [%rd8+48];
	mul.f64 	%fd81, %fd67, %fd14;
	sub.f64 	%fd16, %fd80, %fd81;
	st.local.v2.f64 	[%rd8+144], {%fd13, %fd16};
	mul.f64 	%fd82, %fd67, %fd15;
	ld.local.v2.f64 	{%fd83, %fd84}, [%rd8+160];
	sub.f64 	%fd17, %fd83, %fd82;
	ld.local.v2.f64 	{%fd18, %fd19}, [%rd8+64];
	mul.f64 	%fd85, %fd67, %fd18;
	sub.f64 	%fd20, %fd84, %fd85;
	st.local.v2.f64 	[%rd8+160], {%fd17, %fd20};
	mul.f64 	%fd86, %fd67, %fd19;
	ld.local.v2.f64 	{%fd87, %fd88}, [%rd8+176];
	sub.f64 	%fd21, %fd87, %fd86;
	ld.local.v2.f64 	{%fd22, %fd23}, [%rd8+80];
	mul.f64 	%fd89, %fd67, %fd22;
	sub.f64 	%fd24, %fd88, %fd89;
	st.local.v2.f64 	[%rd8+176], {%fd21, %fd24};
	mul.f64 	%fd90, %fd67, %fd23;
	ld.local.v2.f64 	{%fd91, %fd92}, [%rd8+192];
	sub.f64 	%fd25, %fd91, %fd90;
	mul.f64 	%fd93, %fd67, %fd3;
	sub.f64 	%fd26, %fd92, %fd93;
	st.local.v2.f64 	[%rd8+192], {%fd25, %fd26};
	ld.local.f64 	%fd94, [%rd10+216];
	ld.local.f64 	%fd95, [%rd10+112];
	div.rn.f64 	%fd96, %fd94, %fd95;
	mul.f64 	%fd97, %fd96, %fd4;
	ld.local.v2.f64 	{%fd98, %fd99}, [%rd8+208];
	sub.f64 	%fd27, %fd98, %fd97;
	mul.f64 	%fd100, %fd96, %fd5;
	sub.f64 	%fd28, %fd99, %fd100;
	st.local.v2.f64 	[%rd8+208], {%fd27, %fd28};
	mul.f64 	%fd101, %fd96, %fd8;
	ld.local.v2.f64 	{%fd102, %fd103}, [%rd8+224];
	sub.f64 	%fd29, %fd102, %fd101;
	mul.f64 	%fd104, %fd96, %fd9;
	sub.f64 	%fd30, %fd103, %fd104;
	st.local.v2.f64 	[%rd8+224], {%fd29, %fd30};
	mul.f64 	%fd105, %fd96, %fd12;
	ld.local.v2.f64 	{%fd106, %fd107}, [%rd8+240];
	sub.f64 	%fd31, %fd106, %fd105;
	mul.f64 	%fd108, %fd96, %fd13;
	sub.f64 	%fd32, %fd107, %fd108;
	st.local.v2.f64 	[%rd8+240], {%fd31, %fd32};
	mul.f64 	%fd109, %fd96, %fd16;
	ld.local.v2.f64 	{%fd110, %fd111}, [%rd8+256];
	sub.f64 	%fd33, %fd110, %fd109;
	mul.f64 	%fd112, %fd96, %fd17;
	sub.f64 	%fd34, %fd111, %fd112;
	st.local.v2.f64 	[%rd8+256], {%fd33, %fd34};
	mul.f64 	%fd113, %fd96, %fd20;
	ld.local.v2.f64 	{%fd114, %fd115}, [%rd8+272];
	sub.f64 	%fd35, %fd114, %fd113;
	mul.f64 	%fd116, %fd96, %fd21;
	sub.f64 	%fd36, %fd115, %fd116;
	st.local.v2.f64 	[%rd8+272], {%fd35, %fd36};
	mul.f64 	%fd117, %fd96, %fd24;
	ld.local.v2.f64 	{%fd118, %fd119}, [%rd8+288];
	sub.f64 	%fd37, %fd118, %fd117;
	mul.f64 	%fd120, %fd96, %fd25;
	sub.f64 	%fd38, %fd119, %fd120;
	st.local.v2.f64 	[%rd8+288], {%fd37, %fd38};
	mul.f64 	%fd121, %fd96, %fd26;
	ld.local.v2.f64 	{%fd122, %fd123}, [%rd8+304];
	sub.f64 	%fd39, %fd122, %fd121;
	st.local.f64 	[%rd8+304], %fd39;
	ld.local.f64 	%fd124, [%rd10+328];
	ld.local.f64 	%fd125, [%rd10+224];
	div.rn.f64 	%fd126, %fd124, %fd125;
	mul.f64 	%fd127, %fd126, %fd27;
	sub.f64 	%fd128, %fd123, %fd127;
	st.local.f64 	[%rd8+312], %fd128;
	mul.f64 	%fd129, %fd126, %fd28;
	ld.local.v2.f64 	{%fd130, %fd131}, [%rd8+320];
	sub.f64 	%fd132, %fd130, %fd129;
	mul.f64 	%fd133, %fd126, %fd29;
	sub.f64 	%fd134, %fd131, %fd133;
	st.local.v2.f64 	[%rd8+320], {%fd132, %fd134};
	mul.f64 	%fd135, %fd126, %fd30;
	ld.local.v2.f64 	{%fd136, %fd137}, [%rd8+336];
	sub.f64 	%fd138, %fd136, %fd135;
	mul.f64 	%fd139, %fd126, %fd31;
	sub.f64 	%fd140, %fd137, %fd139;
	st.local.v2.f64 	[%rd8+336], {%fd138, %fd140};
	mul.f64 	%fd141, %fd126, %fd32;
	ld.local.v2.f64 	{%fd142, %fd143}, [%rd8+352];
	sub.f64 	%fd144, %fd142, %fd141;
	mul.f64 	%fd145, %fd126, %fd33;
	sub.f64 	%fd146, %fd143, %fd145;
	st.local.v2.f64 	[%rd8+352], {%fd144, %fd146};
	mul.f64 	%fd147, %fd126, %fd34;
	ld.local.v2.f64 	{%fd148, %fd149}, [%rd8+368];
	sub.f64 	%fd150, %fd148, %fd147;
	mul.f64 	%fd151, %fd126, %fd35;
	sub.f64 	%fd152, %fd149, %fd151;
	st.local.v2.f64 	[%rd8+368], {%fd150, %fd152};
	mul.f64 	%fd153, %fd126, %fd36;
	ld.local.v2.f64 	{%fd154, %fd155}, [%rd8+384];
	sub.f64 	%fd156, %fd154, %fd153;
	mul.f64 	%fd157, %fd126, %fd37;
	sub.f64 	%fd158, %fd155, %fd157;
	st.local.v2.f64 	[%rd8+384], {%fd156, %fd158};
	mul.f64 	%fd159, %fd126, %fd38;
	ld.local.v2.f64 	{%fd160, %fd161}, [%rd8+400];
	sub.f64 	%fd162, %fd160, %fd159;
	mul.f64 	%fd163, %fd126, %fd39;
	sub.f64 	%fd164, %fd161, %fd163;
	st.local.v2.f64 	[%rd8+400], {%fd162, %fd164};
	setp.lt.s32 	%p1, %r8, -1;
	@%p1 bra 	$L__BB1_3;
	mov.u32 	%r9, %ctaid.x;
	shl.b32 	%r1, %r9, 2;
	mul.wide.u32 	%rd11, %r1, 104;
	add.s64 	%rd12, %rd1, %rd11;
	mul.wide.u32 	%rd13, %r1, 8;
	add.s64 	%rd3, %rd12, %rd13;
	ld.local.f64 	%fd165, [%rd3+120];
	ld.local.f64 	%fd166, [%rd3+224];
	div.rn.f64 	%fd167, %fd165, %fd166;
	mul.f64 	%fd168, %fd167, %fd27;
	sub.f64 	%fd169, %fd4, %fd168;
	st.local.f64 	[%rd12+104], %fd169;
	mul.f64 	%fd170, %fd167, %fd28;
	sub.f64 	%fd171, %fd5, %fd170;
	mul.f64 	%fd172, %fd167, %fd29;
	sub.f64 	%fd173, %fd8, %fd172;
	st.local.v2.f64 	[%rd12+112], {%fd171, %fd173};
	mul.f64 	%fd174, %fd167, %fd30;
	sub.f64 	%fd175, %fd9, %fd174;
	mul.f64 	%fd176, %fd167, %fd31;
	sub.f64 	%fd177, %fd12, %fd176;
	st.local.v2.f64 	[%rd12+128], {%fd175, %fd177};
	mul.f64 	%fd178, %fd167, %fd32;
	sub.f64 	%fd179, %fd13, %fd178;
	mul.f64 	%fd180, %fd167, %fd33;
	sub.f64 	%fd181, %fd16, %fd180;
	st.local.v2.f64 	[%rd12+144], {%fd179, %fd181};
	mul.f64 	%fd182, %fd167, %fd34;
	sub.f64 	%fd183, %fd17, %fd182;
	mul.f64 	%fd184, %fd167, %fd35;
	sub.f64 	%fd185, %fd20, %fd184;
	st.local.v2.f64 	[%rd12+160], {%fd183, %fd185};
	mul.f64 	%fd186, %fd167, %fd36;
	sub.f64 	%fd187, %fd21, %fd186;
	mul.f64 	%fd188, %fd167, %fd37;
	sub.f64 	%fd189, %fd24, %fd188;
	st.local.v2.f64 	[%rd12+176], {%fd187, %fd189};
	mul.f64 	%fd190, %fd167, %fd38;
	sub.f64 	%fd191, %fd25, %fd190;
	mul.f64 	%fd192, %fd167, %fd39;
	sub.f64 	%fd193, %fd26, %fd192;
	st.local.v2.f64 	[%rd12+192], {%fd191, %fd193};
	ld.local.f64 	%fd194, [%rd3+8];
	ld.local.f64 	%fd195, [%rd3+112];
	div.rn.f64 	%fd196, %fd194, %fd195;
	mul.f64 	%fd197, %fd196, %fd169;
	sub.f64 	%fd40, %fd1, %fd197;
	mul.f64 	%fd198, %fd196, %fd171;
	sub.f64 	%fd41, %fd2, %fd198;
	st.local.v2.f64 	[%rd12], {%fd40, %fd41};
	mul.f64 	%fd199, %fd196, %fd173;
	sub.f64 	%fd42, %fd6, %fd199;
	mul.f64 	%fd200, %fd196, %fd175;
	sub.f64 	%fd43, %fd7, %fd200;
	st.local.v2.f64 	[%rd12+16], {%fd42, %fd43};
	mul.f64 	%fd201, %fd196, %fd177;
	sub.f64 	%fd44, %fd10, %fd201;
	mul.f64 	%fd202, %fd196, %fd179;
	sub.f64 	%fd45, %fd11, %fd202;
	st.local.v2.f64 	[%rd12+32], {%fd44, %fd45};
	mul.f64 	%fd203, %fd196, %fd181;
	sub.f64 	%fd46, %fd14, %fd203;
	mul.f64 	%fd204, %fd196, %fd183;
	sub.f64 	%fd47, %fd15, %fd204;
	st.local.v2.f64 	[%rd12+48], {%fd46, %fd47};
	mul.f64 	%fd205, %fd196, %fd185;
	sub.f64 	%fd48, %fd18, %fd205;
	mul.f64 	%fd206, %fd196, %fd187;
	sub.f64 	%fd49, %fd19, %fd206;
	st.local.v2.f64 	[%rd12+64], {%fd48, %fd49};
	mul.f64 	%fd207, %fd196, %fd189;
	sub.f64 	%fd50, %fd22, %fd207;
	mul.f64 	%fd208, %fd196, %fd191;
	sub.f64 	%fd51, %fd23, %fd208;
	st.local.v2.f64 	[%rd12+80], {%fd50, %fd51};
	mul.f64 	%fd209, %fd196, %fd193;
	sub.f64 	%fd52, %fd3, %fd209;
	st.local.f64 	[%rd12+96], %fd52;
	setp.eq.s32 	%p2, %r1, 0;
	@%p2 bra 	$L__BB1_3;
	add.s32 	%r10, %r1, -1;
	mul.wide.u32 	%rd14, %r10, 104;
	add.s64 	%rd15, %rd1, %rd14;
	add.s64 	%rd17, %rd15, %rd13;
	ld.local.f64 	%fd210, [%rd17];
	ld.local.f64 	%fd211, [%rd3];
	div.rn.f64 	%fd212, %fd210, %fd211;
	mul.f64 	%fd213, %fd212, %fd40;
	ld.local.f64 	%fd214, [%rd15];
	sub.f64 	%fd215, %fd214, %fd213;
	st.local.f64 	[%rd15], %fd215;
	mul.f64 	%fd216, %fd212, %fd41;
	ld.local.v2.f64 	{%fd217, %fd218}, [%rd15+8];
	sub.f64 	%fd219, %fd217, %fd216;
	mul.f64 	%fd220, %fd212, %fd42;
	sub.f64 	%fd221, %fd218, %fd220;
	st.local.v2.f64 	[%rd15+8], {%fd219, %fd221};
	mul.f64 	%fd222, %fd212, %fd43;
	ld.local.v2.f64 	{%fd223, %fd224}, [%rd15+24];
	sub.f64 	%fd225, %fd223, %fd222;
	mul.f64 	%fd226, %fd212, %fd44;
	sub.f64 	%fd227, %fd224, %fd226;
	st.local.v2.f64 	[%rd15+24], {%fd225, %fd227};
	mul.f64 	%fd228, %fd212, %fd45;
	ld.local.v2.f64 	{%fd229, %fd230}, [%rd15+40];
	sub.f64 	%fd231, %fd229, %fd228;
	mul.f64 	%fd232, %fd212, %fd46;
	sub.f64 	%fd233, %fd230, %fd232;
	st.local.v2.f64 	[%rd15+40], {%fd231, %fd233};
	mul.f64 	%fd234, %fd212, %fd47;
	ld.local.v2.f64 	{%fd235, %fd236}, [%rd15+56];
	sub.f64 	%fd237, %fd235, %fd234;
	mul.f64 	%fd238, %fd212, %fd48;
	sub.f64 	%fd239, %fd236, %fd238;
	st.local.v2.f64 	[%rd15+56], {%fd237, %fd239};
	mul.f64 	%fd240, %fd212, %fd49;
	ld.local.v2.f64 	{%fd241, %fd242}, [%rd15+72];
	sub.f64 	%fd243, %fd241, %fd240;
	mul.f64 	%fd244, %fd212, %fd50;
	sub.f64 	%fd245, %fd242, %fd244;
	st.local.v2.f64 	[%rd15+72], {%fd243, %fd245};
	mul.f64 	%fd246, %fd212, %fd51;
	ld.local.v2.f64 	{%fd247, %fd248}, [%rd15+88];
	sub.f64 	%fd249, %fd247, %fd246;
	mul.f64 	%fd250, %fd212, %fd52;
	sub.f64 	%fd251, %fd248, %fd250;
	st.local.v2.f64 	[%rd15+88], {%fd249, %fd251};
$L__BB1_3:
	ld.local.v2.f64 	{%fd252, %fd253}, [%rd1+336];
	ld.local.v2.f64 	{%fd254, %fd255}, [%rd1+352];
	setp.neu.f64 	%p3, %fd254, 0d0000000000000000;
	selp.f64 	%fd256, %fd254, %fd253, %p3;
	setp.neu.f64 	%p4, %fd255, 0d0000000000000000;
	selp.f64 	%fd257, %fd255, %fd256, %p4;
	ld.local.v2.f64 	{%fd258, %fd259}, [%rd1+368];
	setp.neu.f64 	%p5, %fd258, 0d0000000000000000;
	selp.f64 	%fd260, %fd258, %fd257, %p5;
	setp.neu.f64 	%p6, %fd259, 0d0000000000000000;
	selp.f64 	%fd261, %fd259, %fd260, %p6;
	ld.local.v2.f64 	{%fd262, %fd263}, [%rd1+384];
	setp.neu.f64 	%p7, %fd262, 0d0000000000000000;
	selp.f64 	%fd264, %fd262, %fd261, %p7;
	setp.neu.f64 	%p8, %fd263, 0d0000000000000000;
	selp.f64 	%fd265, %fd263, %fd264, %p8;
	st.local.v2.f64 	[%rd2], {%fd252, %fd265};
	ld.local.f64 	%fd266, [%rd1+408];
	st.local.f64 	[%rd2+24], %fd266;
	ld.local.v2.f64 	{%fd267, %fd268}, [%rd1+1232];
	st.local.v2.f64 	[%rd2+80], {%fd267, %fd268};
	ld.local.v2.f64 	{%fd269, %fd270}, [%rd1+1216];
	setp.neu.f64 	%p9, %fd269, 0d0000000000000000;
	selp.f64 	%fd271, %fd269, %fd270, %p9;
	ld.local.v2.f64 	{%fd272, %fd273}, [%rd1+1200];
	setp.neu.f64 	%p10, %fd273, 0d0000000000000000;
	selp.f64 	%fd274, %fd273, %fd271, %p10;
	setp.neu.f64 	%p11, %fd272, 0d0000000000000000;
	selp.f64 	%fd275, %fd272, %fd274, %p11;
	ld.local.v2.f64 	{%fd276, %fd277}, [%rd1+1184];
	setp.neu.f64 	%p12, %fd277, 0d0000000000000000;
	selp.f64 	%fd278, %fd277, %fd275, %p12;
	setp.neu.f64 	%p13, %fd276, 0d0000000000000000;
	selp.f64 	%fd279, %fd276, %fd278, %p13;
	ld.local.v2.f64 	{%fd280, %fd281}, [%rd1+1168];
	setp.neu.f64 	%p14, %fd281, 0d0000000000000000;
	selp.f64 	%fd282, %fd281, %fd279, %p14;
	setp.neu.f64 	%p15, %fd280, 0d0000000000000000;
	selp.f64 	%fd283, %fd280, %fd282, %p15;
	ld.local.v2.f64 	{%fd284, %fd285}, [%rd1+1152];
	setp.neu.f64 	%p16, %fd285, 0d0000000000000000;
	selp.f64 	%fd286, %fd285, %fd283, %p16;
	setp.neu.f64 	%p17, %fd284, 0d0000000000000000;
	selp.f64 	%fd287, %fd284, %fd286, %p17;
	ld.local.f64 	%fd288, [%rd1+1144];
	setp.neu.f64 	%p18, %fd288, 0d0000000000000000;
	selp.f64 	%fd289, %fd288, %fd287, %p18;
	st.local.f64 	[%rd2+72], %fd289;
	mov.b32 	%r12, 0;
	mov.u32 	%r14, %r12;
$L__BB1_4:
	mul.wide.u32 	%rd18, %r12, 8;
	add.s64 	%rd19, %rd1, %rd18;
	ld.local.f64 	%fd53, [%rd19+728];
	setp.eq.f64 	%p19, %fd53, 0d0000000000000000;
	@%p19 bra 	$L__BB1_6;
	mul.wide.s32 	%rd20, %r14, 8;
	add.s64 	%rd21, %rd2, %rd20;
	st.local.f64 	[%rd21+32], %fd53;
	add.s32 	%r14, %r14, 1;
$L__BB1_6:
	add.s32 	%r12, %r12, 1;
	setp.lt.s32 	%p20, %r14, 3;
	@%p20 bra 	$L__BB1_4;
	ld.param.u64 	%rd23, [_Z7kernel1Pd_param_0];
	cvta.to.global.u64 	%rd22, %rd23;
	ld.local.f64 	%fd290, [%rd1+824];
	ld.local.f64 	%fd291, [%rd2+72];
	neg.f64 	%fd292, %fd291;
	ld.local.v2.f64 	{%fd293, %fd294}, [%rd2+80];
	div.rn.f64 	%fd295, %fd292, %fd293;
	div.rn.f64 	%fd296, %fd294, %fd293;
	ld.local.v2.f64 	{%fd297, %fd298}, [%rd2+32];
	neg.f64 	%fd299, %fd297;
	ld.local.f64 	%fd300, [%rd2+48];
	fma.rn.f64 	%fd301, %fd300, %fd295, %fd298;
	div.rn.f64 	%fd302, %fd299, %fd301;
	mul.f64 	%fd303, %fd300, %fd296;
	sub.f64 	%fd304, %fd290, %fd303;
	div.rn.f64 	%fd305, %fd304, %fd301;
	ld.local.f64 	%fd306, [%rd2+24];
	ld.local.v2.f64 	{%fd307, %fd308}, [%rd2];
	mul.f64 	%fd309, %fd305, %fd308;
	sub.f64 	%fd310, %fd306, %fd309;
	fma.rn.f64 	%fd311, %fd308, %fd302, %fd307;
	div.rn.f64 	%fd312, %fd310, %fd311;
	st.global.f64 	[%rd22], %fd312;
	fma.rn.f64 	%fd313, %fd302, %fd312, %fd305;
	st.global.f64 	[%rd22+8], %fd313;
	fma.rn.f64 	%fd314, %fd295, %fd313, %fd296;
	st.global.f64 	[%rd22+16], %fd314;
	ret;

}


// ===== COMPILED SASS (sm_100) =====

	.target	sm_100

	.elftype	@"ET_EXEC"


//--------------------- .note.nv.tkinfo           --------------------------
	.section	.note.nv.tkinfo,"",@"SHT_NOTE"
	.sectionflags	@"SHF_NOTE_NV_TKINFO"
	.tkinfo
        /*0018*/ 	.word	0x00000002
        /*0030*/ 	.string	""
        /*0030*/ 	.string	"ptxas"
        /*0030*/ 	.string	"Cuda compilation tools, release 13.0, V13.0.88"
        /*0030*/ 	.string	"Build cuda_13.0.r13.0/compiler.36424714_0"
        /*0030*/ 	.string	"-arch sm_100 -m 64 "



//--------------------- .note.nv.cuinfo           --------------------------
	.section	.note.nv.cuinfo,"",@"SHT_NOTE"
	.sectionflags	@"SHF_NOTE_NV_CUINFO"
        /*0018*/ 	.short	0x0002
        /*001a*/ 	.short	0x0064
        /*001c*/ 	.short	0x0082
	.zero		2


//--------------------- .nv.info                  --------------------------
	.section	.nv.info,"",@"SHT_CUDA_INFO"
	.align	4


	//----- nvinfo : EIATTR_REGCOUNT
	.align		4
        /*0000*/ 	.byte	0x04, 0x2f
        /*0002*/ 	.short	(.L_1 - .L_0)
	.align		4
.L_0:
        /*0004*/ 	.word	index@(_Z7kernel2PdS_)
        /*0008*/ 	.word	0x00000022


	//----- nvinfo : EIATTR_FRAME_SIZE
	.align		4
.L_1:
        /*000c*/ 	.byte	0x04, 0x11
        /*000e*/ 	.short	(.L_3 - .L_2)
	.align		4
.L_2:
        /*0010*/ 	.word	index@($__internal_1_$__cuda_sm20_div_rn_f64_full)
        /*0014*/ 	.word	0x000004e0


	//----- nvinfo : EIATTR_FRAME_SIZE
	.align		4
.L_3:
        /*0018*/ 	.byte	0x04, 0x11
        /*001a*/ 	.short	(.L_5 - .L_4)
	.align		4
.L_4:
        /*001c*/ 	.word	index@(_Z7kernel2PdS_)
        /*0020*/ 	.word	0x000004e0


	//----- nvinfo : EIATTR_REGCOUNT
	.align		4
.L_5:
        /*0024*/ 	.byte	0x04, 0x2f
        /*0026*/ 	.short	(.L_7 - .L_6)
	.align		4
.L_6:
        /*0028*/ 	.word	index@(_Z7kernel1Pd)
        /*002c*/ 	.word	0x00000076


	//----- nvinfo : EIATTR_FRAME_SIZE
	.align		4
.L_7:
        /*0030*/ 	.byte	0x04, 0x11
        /*0032*/ 	.short	(.L_9 - .L_8)
	.align		4
.L_8:
        /*0034*/ 	.word	index@($__internal_0_$__cuda_sm20_div_rn_f64_full)
        /*0038*/ 	.word	0x00000540


	//----- nvinfo : EIATTR_FRAME_SIZE
	.align		4
.L_9:
        /*003c*/ 	.byte	0x04, 0x11
        /*003e*/ 	.short	(.L_11 - .L_10)
	.align		4
.L_10:
        /*0040*/ 	.word	index@(_Z7kernel1Pd)
        /*0044*/ 	.word	0x00000540


	//----- nvinfo : EIATTR_MIN_STACK_SIZE
	.align		4
.L_11:
        /*0048*/ 	.byte	0x04, 0x12
        /*004a*/ 	.short	(.L_13 - .L_12)
	.align		4
.L_12:
        /*004c*/ 	.word	index@(_Z7kernel1Pd)
        /*0050*/ 	.word	0x00000540


	//----- nvinfo : EIATTR_MIN_STACK_SIZE
	.align		4
.L_13:
        /*0054*/ 	.byte	0x04, 0x12
        /*0056*/ 	.short	(.L_15 - .L_14)
	.align		4
.L_14:
        /*0058*/ 	.word	index@(_Z7kernel2PdS_)
        /*005c*/ 	.word	0x000004e0
.L_15:


//--------------------- .nv.compat                --------------------------
	.section	.nv.compat,"",@"SHT_CUDA_COMPAT_INFO"
	.align	4
        /*0000*/ 	.byte	0x02, 0x09, 0x00, 0x00, 0x02, 0x02, 0x01, 0x00, 0x02, 0x05, 0x05, 0x00, 0x03, 0x07, 0x01, 0x01
        /*0010*/ 	.byte	0x02, 0x03, 0x00, 0x00, 0x02, 0x06, 0x01, 0x00, 0x04, 0x0b, 0x08, 0x00, 0x01, 0x00, 0x00, 0x00
        /*0020*/ 	.byte	0x00, 0x00, 0x00, 0x00


//--------------------- .nv.info._Z7kernel1Pd     --------------------------
	.section	.nv.info._Z7kernel1Pd,"",@"SHT_CUDA_INFO"
	.sectionflags	@""
	.align	4


	//----- nvinfo : EIATTR_CUDA_API_VERSION
	.align		4
        /*0000*/ 	.byte	0x04, 0x37
        /*0002*/ 	.short	(.L_17 - .L_16)
.L_16:
        /*0004*/ 	.word	0x00000082


	//----- nvinfo : EIATTR_KPARAM_INFO
	.align		4
.L_17:
        /*0008*/ 	.byte	0x04, 0x17
        /*000a*/ 	.short	(.L_19 - .L_18)
.L_18:
        /*000c*/ 	.word	0x00000000
        /*0010*/ 	.short	0x0000
        /*0012*/ 	.short	0x0000
        /*0014*/ 	.byte	0x00, 0xf5, 0x21, 0x00


	//----- nvinfo : EIATTR_SPARSE_MMA_MASK
	.align		4
.L_19:
        /*0018*/ 	.byte	0x03, 0x50
        /*001a*/ 	.short	0x0000


	//----- nvinfo : EIATTR_MAXREG_COUNT
	.align		4
        /*001c*/ 	.byte	0x03, 0x1b
        /*001e*/ 	.short	0x00ff


	//----- nvinfo : EIATTR_MERCURY_ISA_VERSION
	.align		4
        /*0020*/ 	.byte	0x03, 0x5f
        /*0022*/ 	.short	0x0101


	//----- nvinfo : EIATTR_VRC_CTA_INIT_COUNT
	.align		4
        /*0024*/ 	.byte	0x02, 0x4a
	.zero		1
	.zero		1


	//----- nvinfo : EIATTR_EXIT_INSTR_OFFSETS
	.align		4
        /*0028*/ 	.byte	0x04, 0x1c
        /*002a*/ 	.short	(.L_21 - .L_20)


	//   ....[0]....
.L_20:
        /*002c*/ 	.word	0x000028f0


	//----- nvinfo : EIATTR_CRS_STACK_SIZE
	.align		4
.L_21:
        /*0030*/ 	.byte	0x04, 0x1e
        /*0032*/ 	.short	(.L_23 - .L_22)
.L_22:
        /*0034*/ 	.word	0x00000000


	//----- nvinfo : EIATTR_CBANK_PARAM_SIZE
	.align		4
.L_23:
        /*0038*/ 	.byte	0x03, 0x19
        /*003a*/ 	.short	0x0008


	//----- nvinfo : EIATTR_PARAM_CBANK
	.align		4
        /*003c*/ 	.byte	0x04, 0x0a
        /*003e*/ 	.short	(.L_25 - .L_24)
	.align		4
.L_24:
        /*0040*/ 	.word	index@(.nv.constant0._Z7kernel1Pd)
        /*0044*/ 	.short	0x0380
        /*0046*/ 	.short	0x0008


	//----- nvinfo : EIATTR_SW_WAR
	.align		4
.L_25:
        /*0048*/ 	.byte	0x04, 0x36
        /*004a*/ 	.short	(.L_27 - .L_26)
.L_26:
        /*004c*/ 	.word	0x00000008
.L_27:


//--------------------- .nv.info._Z7kernel2PdS_   --------------------------
	.section	.nv.info._Z7kernel2PdS_,"",@"SHT_CUDA_INFO"
	.sectionflags	@""
	.align	4


	//----- nvinfo : EIATTR_CUDA_API_VERSION
	.align		4
        /*0000*/ 	.byte	0x04, 0x37
        /*0002*/ 	.short	(.L_29 - .L_28)
.L_28:
        /*0004*/ 	.word	0x00000082


	//----- nvinfo : EIATTR_KPARAM_INFO
	.align		4
.L_29:
        /*0008*/ 	.byte	0x04, 0x17
        /*000a*/ 	.short	(.L_31 - .L_30)
.L_30:
        /*000c*/ 	.word	0x00000000
        /*0010*/ 	.short	0x0001
        /*0012*/ 	.short	0x0008
        /*0014*/ 	.byte	0x00, 0xf5, 0x21, 0x00


	//----- nvinfo : EIATTR_KPARAM_INFO
	.align		4
.L_31:
        /*0018*/ 	.byte	0x04, 0x17
        /*001a*/ 	.short	(.L_33 - .L_32)
.L_32:
        /*001c*/ 	.word	0x00000000
        /*0020*/ 	.short	0x0000
        /*0022*/ 	.short	0x0000
        /*0024*/ 	.byte	0x00, 0xf5, 0x21, 0x00


	//----- nvinfo : EIATTR_SPARSE_MMA_MASK
	.align		4
.L_33:
        /*0028*/ 	.byte	0x03, 0x50
        /*002a*/ 	.short	0x0000


	//----- nvinfo : EIATTR_MAXREG_COUNT
	.align		4
        /*002c*/ 	.byte	0x03, 0x1b
        /*002e*/ 	.short	0x00ff


	//----- nvinfo : EIATTR_MERCURY_ISA_VERSION
	.align		4
        /*0030*/ 	.byte	0x03, 0x5f
        /*0032*/ 	.short	0x0101


	//----- nvinfo : EIATTR_VRC_CTA_INIT_COUNT
	.align		4
        /*0034*/ 	.byte	0x02, 0x4a
	.zero		1
	.zero		1


	//----- nvinfo : EIATTR_EXIT_INSTR_OFFSETS
	.align		4
        /*0038*/ 	.byte	0x04, 0x1c
        /*003a*/ 	.short	(.L_35 - .L_34)


	//   ....[0]....
.L_34:
        /*003c*/ 	.word	0x00001090


	//   ....[1]....
        /*0040*/ 	.word	0x000016d0


	//----- nvinfo : EIATTR_CRS_STACK_SIZE
	.align		4
.L_35:
        /*0044*/ 	.byte	0x04, 0x1e
        /*0046*/ 	.short	(.L_37 - .L_36)
.L_36:
        /*0048*/ 	.word	0x00000000


	//----- nvinfo : EIATTR_CBANK_PARAM_SIZE
	.align		4
.L_37:
        /*004c*/ 	.byte	0x03, 0x19
        /*004e*/ 	.short	0x0010


	//----- nvinfo : EIATTR_PARAM_CBANK
	.align		4
        /*0050*/ 	.byte	0x04, 0x0a
        /*0052*/ 	.short	(.L_39 - .L_38)
	.align		4
.L_38:
        /*0054*/ 	.word	index@(.nv.constant0._Z7kernel2PdS_)
        /*0058*/ 	.short	0x0380
        /*005a*/ 	.short	0x0010


	//----- nvinfo : EIATTR_SW_WAR
	.align		4
.L_39:
        /*005c*/ 	.byte	0x04, 0x36
        /*005e*/ 	.short	(.L_41 - .L_40)
.L_40:
        /*0060*/ 	.word	0x00000008
.L_41:


//--------------------- .nv.callgraph             --------------------------
	.section	.nv.callgraph,"",@"SHT_CUDA_CALLGRAPH"
	.align	4
	.sectionentsize	8
	.align		4
        /*0000*/ 	.word	0x00000000
	.align		4
        /*0004*/ 	.word	0xffffffff
	.align		4
        /*0008*/ 	.word	0x00000000
	.align		4
        /*000c*/ 	.word	0xfffffffe
	.align		4
        /*0010*/ 	.word	0x00000000
	.align		4
        /*0014*/ 	.word	0xfffffffd
	.align		4
        /*0018*/ 	.word	0x00000000
	.align		4
        /*001c*/ 	.word	0xfffffffc


//--------------------- .text._Z7kernel1Pd        --------------------------
	.section	.text._Z7kernel1Pd,"ax",@progbits
	.align	128
        .global         _Z7kernel1Pd
        .type           _Z7kernel1Pd,@function
        .size           _Z7kernel1Pd,(.L_x_32 - _Z7kernel1Pd)
        .other          _Z7kernel1Pd,@"STO_CUDA_ENTRY STV_DEFAULT"
_Z7kernel1Pd:
.text._Z7kernel1Pd:
[----:B------:R-:W0:Y:S08]  /*0000*/  LDC R1, c[0x0][0x37c] ;  /* 0x0000df00ff017b82 */ /* 0x000e300000000800 */
[----:B------:R-:W1:Y:S01]  /*0010*/  S2UR UR4, SR_CTAID.X ;  /* 0x00000000000479c3 */ /* 0x000e620000002500 */
[----:B------:R-:W-:Y:S02]  /*0020*/  HFMA2 R11, -RZ, RZ, 1.984375, 0 ;  /* 0x3ff00000ff0b7431 */ /* 0x000fe400000001ff */
[----:B0-----:R-:W-:Y:S01]  /*0030*/  VIADD R1, R1, 0xfffffac0 ;  /* 0xfffffac001017836 */ /* 0x001fe20000000000 */
[----:B------:R-:W-:Y:S01]  /*0040*/  CS2R R20, SRZ ;  /* 0x0000000000147805 */ /* 0x000fe2000001ff00 */
[----:B------:R-:W-:Y:S01]  /*0050*/  IMAD.MOV.U32 R8, RZ, RZ, 0x0 ;  /* 0x00000000ff087424 */ /* 0x000fe200078e00ff */
[----:B------:R-:W-:Y:S01]  /*0060*/  CS2R R24, SRZ ;  /* 0x0000000000187805 */ /* 0x000fe2000001ff00 */
[----:B------:R-:W-:Y:S01]  /*0070*/  IMAD.MOV.U32 R9, RZ, RZ, 0x3ff00000 ;  /* 0x3ff00000ff097424 */ /* 0x000fe200078e00ff */
[----:B------:R-:W-:Y:S01]  /*0080*/  R2UR UR9, R1 ;  /* 0x00000000010972ca */ /* 0x000fe200000e0000 */
[----:B------:R-:W-:Y:S01]  /*0090*/  IMAD.MOV.U32 R10, RZ, RZ, 0x0 ;  /* 0x00000000ff0a7424 */ /* 0x000fe200078e00ff */
[----:B------:R-:W-:Y:S01]  /*00a0*/  MOV R27, 0x40080000 ;  /* 0x40080000001b7802 */ /* 0x000fe20000000f00 */
[----:B------:R-:W-:Y:S01]  /*00b0*/  IMAD.MOV.U32 R18, RZ, RZ, 0x0 ;  /* 0x00000000ff127424 */ /* 0x000fe200078e00ff */
[----:B------:R-:W-:Y:S01]  /*00c0*/  CS2R R14, SRZ ;  /* 0x00000000000e7805 */ /* 0x000fe2000001ff00 */
[----:B------:R-:W-:Y:S01]  /*00d0*/  IMAD.MOV.U32 R19, RZ, RZ, 0x40220000 ;  /* 0x40220000ff137424 */ /* 0x000fe200078e00ff */
[----:B------:R0:W-:Y:S01]  /*00e0*/  STL.128 [R1+0x60], R8 ;  /* 0x0000600801007387 */ /* 0x0001e20000100c00 */
[----:B------:R-:W-:-:S02]  /*00f0*/  IMAD.MOV.U32 R16, RZ, RZ, 0x0 ;  /* 0x00000000ff107424 */ /* 0x000fc400078e00ff */
[----:B------:R-:W-:Y:S02]  /*0100*/  HFMA2 R35, -RZ, RZ, 2, 0 ;  /* 0x40000000ff237431 */ /* 0x000fe400000001ff */
[----:B------:R-:W-:Y:S01]  /*0110*/  IMAD.MOV.U32 R17, RZ, RZ, 0x40240000 ;  /* 0x40240000ff117424 */ /* 0x000fe200078e00ff */
[----:B------:R-:W-:Y:S01]  /*0120*/  CS2R R32, SRZ ;  /* 0x0000000000207805 */ /* 0x000fe2000001ff00 */
[----:B------:R-:W-:Y:S01]  /*0130*/  IMAD.MOV.U32 R4, RZ, RZ, 0x0 ;  /* 0x00000000ff047424 */ /* 0x000fe200078e00ff */
[----:B------:R-:W-:Y:S01]  /*0140*/  CS2R R36, SRZ ;  /* 0x0000000000247805 */ /* 0x000fe2000001ff00 */
[----:B------:R-:W-:Y:S01]  /*0150*/  IMAD.MOV.U32 R5, RZ, RZ, 0x40240000 ;  /* 0x40240000ff057424 */ /* 0x000fe200078e00ff */
[----:B------:R2:W-:Y:S01]  /*0160*/  STL.128 [R1+0x70], R16 ;  /* 0x0000701001007387 */ /* 0x0005e20000100c00 */
[----:B------:R-:W-:Y:S02]  /*0170*/  IMAD.MOV.U32 R6, RZ, RZ, 0x0 ;  /* 0x00000000ff067424 */ /* 0x000fe400078e00ff */
[----:B------:R-:W-:Y:S01]  /*0180*/  IMAD.MOV.U32 R7, RZ, RZ, 0x40100000 ;  /* 0x40100000ff077424 */ /* 0x000fe200078e00ff */
[----:B-1----:R-:W-:Y:S01]  /*0190*/  USHF.L.U32 UR4, UR4, 0x2, URZ ;  /* 0x0000000204047899 */ /* 0x002fe200080006ff */
[----:B------:R-:W-:Y:S01]  /*01a0*/  IMAD.MOV.U32 R22, RZ, RZ, 0x0 ;  /* 0x00000000ff167424 */ /* 0x000fe200078e00ff */
[----:B------:R-:W-:Y:S01]  /*01b0*/  STL.128 [R1+0x10], RZ ;  /* 0x000010ff01007387 */ /* 0x000fe20000100c00 */
[----:B------:R-:W-:Y:S01]  /*01c0*/  IMAD.MOV.U32 R23, RZ, RZ, 0x40080000 ;  /* 0x40080000ff177424 */ /* 0x000fe200078e00ff */
[----:B------:R-:W-:Y:S01]  /*01d0*/  UIMAD UR7, UR4, 0x68, UR9 ;  /* 0x00000068040778a4 */ /* 0x000fe2000f8e0209 */
[----:B0-----:R-:W-:Y:S01]  /*01e0*/  IMAD.MOV.U32 R9, RZ, RZ, 0x40240000 ;  /* 0x40240000ff097424 */ /* 0x001fe200078e00ff */
[----:B------:R0:W-:Y:S01]  /*01f0*/  STL.128 [R1], R4 ;  /* 0x0000000401007387 */ /* 0x0001e20000100c00 */
[----:B------:R-:W-:Y:S01]  /*0200*/  IMAD.MOV.U32 R11, RZ, RZ, 0x40200000 ;  /* 0x40200000ff0b7424 */ /* 0x000fe200078e00ff */
[----:B------:R-:W-:Y:S01]  /*0210*/  ULEA UR8, UR4, UR7, 0x3 ;  /* 0x0000000704087291 */ /* 0x000fe2000f8e18ff */
[----:B------:R-:W-:Y:S01]  /*0220*/  IMAD.MOV.U32 R26, RZ, RZ, 0x0 ;  /* 0x00000000ff1a7424 */ /* 0x000fe200078e00ff */
[----:B------:R1:W-:Y:S01]  /*0230*/  STL.128 [R1+0xc0], R20 ;  /* 0x0000c01401007387 */ /* 0x0003e20000100c00 */
[----:B------:R-:W-:Y:S01]  /*0240*/  IMAD.MOV.U32 R12, RZ, RZ, 0x0 ;  /* 0x00000000ff0c7424 */ /* 0x000fe200078e00ff */
[----:B--2---:R-:W-:Y:S01]  /*0250*/  CS2R R16, SRZ ;  /* 0x0000000000107805 */ /* 0x004fe2000001ff00 */
[----:B------:R-:W-:Y:S01]  /*0260*/  IMAD.MOV.U32 R13, RZ, RZ, 0x40140000 ;  /* 0x40140000ff0d7424 */ /* 0x000fe200078e00ff */
[----:B------:R2:W-:Y:S01]  /*0270*/  STL.128 [R1+0x150], R8 ;  /* 0x0001500801007387 */ /* 0x0005e20000100c00 */
[----:B------:R-:W-:-:S02]  /*0280*/  IMAD.MOV.U32 R19, RZ, RZ, 0x3ff00000 ;  /* 0x3ff00000ff137424 */ /* 0x000fc400078e00ff */
[----:B------:R-:W-:Y:S01]  /*0290*/  IMAD.MOV.U32 R30, RZ, RZ, 0x0 ;  /* 0x00000000ff1e7424 */ /* 0x000fe200078e00ff */
[----:B------:R3:W-:Y:S01]  /*02a0*/  STL.128 [R1+0xd0], R24 ;  /* 0x0000d01801007387 */ /* 0x0007e20000100c00 */
[----:B------:R-:W-:Y:S02]  /*02b0*/  IMAD.MOV.U32 R31, RZ, RZ, 0x40200000 ;  /* 0x40200000ff1f7424 */ /* 0x000fe400078e00ff */
[----:B------:R-:W-:Y:S01]  /*02c0*/  IMAD.MOV.U32 R28, RZ, RZ, 0x0 ;  /* 0x00000000ff1c7424 */ /* 0x000fe200078e00ff */
[----:B0-----:R-:W-:Y:S01]  /*02d0*/  CS2R R6, SRZ ;  /* 0x0000000000067805 */ /* 0x001fe2000001ff00 */
[----:B------:R-:W-:Y:S01]  /*02e0*/  IMAD.MOV.U32 R5, RZ, RZ, 0x40180000 ;  /* 0x40180000ff057424 */ /* 0x000fe200078e00ff */
[----:B------:R0:W-:Y:S01]  /*02f0*/  STL.128 [R1+0x130], R12 ;  /* 0x0001300c01007387 */ /* 0x0001e20000100c00 */
[----:B------:R-:W-:Y:S01]  /*0300*/  IMAD.MOV.U32 R29, RZ, RZ, 0x40240000 ;  /* 0x40240000ff1d7424 */ /* 0x000fe200078e00ff */
[----:B-1----:R-:W-:Y:S01]  /*0310*/  MOV R23, 0x3ff00000 ;  /* 0x3ff0000000177802 */ /* 0x002fe20000000f00 */
[----:B------:R-:W-:Y:S01]  /*0320*/  IMAD.MOV.U32 R34, RZ, RZ, 0x0 ;  /* 0x00000000ff227424 */ /* 0x000fe200078e00ff */
[----:B------:R1:W-:Y:S01]  /*0330*/  STL.128 [R1+0x190], R16 ;  /* 0x0001901001007387 */ /* 0x0003e20000100c00 */
[----:B------:R-:W-:-:S02]  /*0340*/  IMAD.MOV.U32 R20, RZ, RZ, 0x0 ;  /* 0x00000000ff147424 */ /* 0x000fc400078e00ff */
[----:B--2---:R-:W-:Y:S02]  /*0350*/  HFMA2 R11, -RZ, RZ, 2.03125, 0 ;  /* 0x40100000ff0b7431 */ /* 0x004fe400000001ff */
[----:B------:R-:W-:Y:S01]  /*0360*/  IMAD.MOV.U32 R21, RZ, RZ, 0x40240000 ;  /* 0x40240000ff157424 */ /* 0x000fe200078e00ff */
[----:B------:R-:W-:Y:S01]  /*0370*/  CS2R R8, SRZ ;  /* 0x0000000000087805 */ /* 0x000fe2000001ff00 */
[----:B------:R2:W-:Y:S01]  /*0380*/  STL.128 [R1+0x200], R4 ;  /* 0x0002000401007387 */ /* 0x0005e20000100c00 */
[----:B---3--:R-:W-:Y:S02]  /*0390*/  IMAD.MOV.U32 R27, RZ, RZ, 0x401c0000 ;  /* 0x401c0000ff1b7424 */ /* 0x008fe400078e00ff */
[----:B------:R-:W-:Y:S01]  /*03a0*/  IMAD.MOV.U32 R24, RZ, RZ, 0x0 ;  /* 0x00000000ff187424 */ /* 0x000fe200078e00ff */
[----:B------:R3:W-:Y:S01]  /*03b0*/  STL.128 [R1+0xe0], R28 ;  /* 0x0000e01c01007387 */ /* 0x0007e20000100c00 */
[----:B------:R-:W-:Y:S01]  /*03c0*/  IMAD.MOV.U32 R25, RZ, RZ, 0x40240000 ;  /* 0x40240000ff197424 */ /* 0x000fe200078e00ff */
[----:B0-----:R-:W-:Y:S01]  /*03d0*/  CS2R R12, SRZ ;  /* 0x00000000000c7805 */ /* 0x001fe2000001ff00 */
[----:B------:R-:W-:Y:S01]  /*03e0*/  IMAD.MOV.U32 R14, RZ, RZ, 0x0 ;  /* 0x00000000ff0e7424 */ /* 0x000fe200078e00ff */
[----:B------:R0:W-:Y:S01]  /*03f0*/  STL.128 [R1+0x140], R32 ;  /* 0x0001402001007387 */ /* 0x0001e20000100c00 */
[----:B------:R-:W-:-:S02]  /*0400*/  IMAD.MOV.U32 R15, RZ, RZ, 0x40000000 ;  /* 0x40000000ff0f7424 */ /* 0x000fc400078e00ff */
[----:B-1----:R-:W-:Y:S01]  /*0410*/  IMAD.MOV.U32 R19, RZ, RZ, 0x40180000 ;  /* 0x40180000ff137424 */ /* 0x002fe200078e00ff */
[----:B------:R1:W-:Y:S01]  /*0420*/  STL.128 [R1+0x1c0], R20 ;  /* 0x0001c01401007387 */ /* 0x0003e20000100c00 */
[----:B------:R-:W-:Y:S02]  /*0430*/  IMAD.MOV.U32 R16, RZ, RZ, 0x0 ;  /* 0x00000000ff107424 */ /* 0x000fe400078e00ff */
[----:B------:R-:W-:Y:S01]  /*0440*/  IMAD.MOV.U32 R17, RZ, RZ, 0x40240000 ;  /* 0x40240000ff117424 */ /* 0x000fe200078e00ff */
[----:B--2---:R-:W-:Y:S01]  /*0450*/  CS2R R6, SRZ ;  /* 0x0000000000067805 */ /* 0x004fe2000001ff00 */
[----:B------:R-:W-:Y:S01]  /*0460*/  IMAD.MOV.U32 R5, RZ, RZ, 0x3ff00000 ;  /* 0x3ff00000ff057424 */ /* 0x000fe200078e00ff */
[----:B------:R2:W-:Y:S01]  /*0470*/  STL.128 [R1+0x220], R12 ;  /* 0x0002200c01007387 */ /* 0x0005e20000100c00 */
[----:B---3--:R-:W-:Y:S01]  /*0480*/  CS2R R28, SRZ ;  /* 0x00000000001c7805 */ /* 0x008fe2000001ff00 */
[----:B------:R-:W-:Y:S02]  /*0490*/  IMAD.MOV.U32 R31, RZ, RZ, 0x3ff00000 ;  /* 0x3ff00000ff1f7424 */ /* 0x000fe400078e00ff */
[----:B------:R3:W-:Y:S01]  /*04a0*/  STL.128 [R1+0x230], R24 ;  /* 0x0002301801007387 */ /* 0x0007e20000100c00 */
[----:B------:R-:W-:Y:S01]  /*04b0*/  IMAD.MOV.U32 R38, RZ, RZ, 0x0 ;  /* 0x00000000ff267424 */ /* 0x000fe200078e00ff */
[----:B0-----:R-:W-:Y:S01]  /*04c0*/  MOV R35, 0x3ff00000 ;  /* 0x3ff0000000237802 */ /* 0x001fe20000000f00 */
[----:B------:R-:W-:Y:S01]  /*04d0*/  IMAD.MOV.U32 R32, RZ, RZ, 0x0 ;  /* 0x00000000ff207424 */ /* 0x000fe200078e00ff */
[----:B------:R0:W-:Y:S01]  /*04e0*/  STL.128 [R1+0x290], R8 ;  /* 0x0002900801007387 */ /* 0x0001e20000100c00 */
[----:B------:R-:W-:Y:S01]  /*04f0*/  IMAD.MOV.U32 R33, RZ, RZ, 0x40240000 ;  /* 0x40240000ff217424 */ /* 0x000fe200078e00ff */
[----:B-1----:R-:W-:Y:S01]  /*0500*/  CS2R R20, SRZ ;  /* 0x0000000000147805 */ /* 0x002fe2000001ff00 */
[----:B------:R-:W-:Y:S01]  /*0510*/  IMAD.MOV.U32 R23, RZ, RZ, 0x40100000 ;  /* 0x40100000ff177424 */ /* 0x000fe200078e00ff */
[----:B------:R1:W-:Y:S01]  /*0520*/  STL.128 [R1+0x2a0], R16 ;  /* 0x0002a01001007387 */ /* 0x0003e20000100c00 */
[----:B------:R-:W-:Y:S01]  /*0530*/  IMAD.MOV.U32 R39, RZ, RZ, 0x40000000 ;  /* 0x40000000ff277424 */ /* 0x000fe200078e00ff */
[----:B--2---:R-:W-:Y:S01]  /*0540*/  CS2R R12, SRZ ;  /* 0x00000000000c7805 */ /* 0x004fe2000001ff00 */
[----:B------:R-:W-:Y:S01]  /*0550*/  IMAD.MOV.U32 R15, RZ, RZ, 0x40080000 ;  /* 0x40080000ff0f7424 */ /* 0x000fe200078e00ff */
[----:B------:R2:W-:Y:S01]  /*0560*/  STL.128 [R1+0x2d0], R4 ;  /* 0x0002d00401007387 */ /* 0x0005e20000100c00 */
[----:B---3--:R-:W-:-:S03]  /*0570*/  CS2R R24, SRZ ;  /* 0x0000000000187805 */ /* 0x008fc6000001ff00 */
[----:B------:R3:W-:Y:S01]  /*0580*/  STL.128 [R1+0x260], R28 ;  /* 0x0002601c01007387 */ /* 0x0007e20000100c00 */
[----:B0-----:R-:W-:Y:S02]  /*0590*/  IMAD.MOV.U32 R8, RZ, RZ, 0x0 ;  /* 0x00000000ff087424 */ /* 0x001fe400078e00ff */
[----:B------:R-:W-:Y:S01]  /*05a0*/  IMAD.MOV.U32 R9, RZ, RZ, 0x40240000 ;  /* 0x40240000ff097424 */ /* 0x000fe200078e00ff */
[----:B------:R0:W-:Y:S01]  /*05b0*/  STL.128 [R1+0x300], R20 ;  /* 0x0003001401007387 */ /* 0x0001e20000100c00 */
[----:B------:R-:W-:Y:S01]  /*05c0*/  IMAD.MOV.U32 R11, RZ, RZ, 0x40000000 ;  /* 0x40000000ff0b7424 */ /* 0x000fe200078e00ff */
[----:B-1----:R-:W-:Y:S01]  /*05d0*/  CS2R R18, SRZ ;  /* 0x0000000000127805 */ /* 0x002fe2000001ff00 */
[----:B------:R-:W-:Y:S01]  /*05e0*/  IMAD.MOV.U32 R17, RZ, RZ, 0x40140000 ;  /* 0x40140000ff117424 */ /* 0x000fe200078e00ff */
[----:B------:R1:W-:Y:S01]  /*05f0*/  STL.128 [R1+0x310], R32 ;  /* 0x0003102001007387 */ /* 0x0003e20000100c00 */
[----:B--2---:R-:W-:-:S03]  /*0600*/  HFMA2 R6, -RZ, RZ, 0, 0 ;  /* 0x00000000ff067431 */ /* 0x004fc600000001ff */
[----:B------:R2:W-:Y:S01]  /*0610*/  STL.128 [R1+0x330], R12 ;  /* 0x0003300c01007387 */ /* 0x0005e20000100c00 */
[----:B------:R-:W-:Y:S01]  /*0620*/  IMAD.MOV.U32 R5, RZ, RZ, 0x40240000 ;  /* 0x40240000ff057424 */ /* 0x000fe200078e00ff */
[----:B---3--:R-:W-:Y:S02]  /*0630*/  CS2R R28, SRZ ;  /* 0x00000000001c7805 */ /* 0x008fe4000001ff00 */
[----:B------:R3:W-:Y:S01]  /*0640*/  STL.128 [R1+0x370], R24 ;  /* 0x0003701801007387 */ /* 0x0007e20000100c00 */
[----:B------:R-:W-:Y:S02]  /*0650*/  IMAD.MOV.U32 R31, RZ, RZ, 0x401c0000 ;  /* 0x401c0000ff1f7424 */ /* 0x000fe400078e00ff */
[----:B------:R-:W-:Y:S01]  /*0660*/  IMAD.MOV.U32 R7, RZ, RZ, 0x3ff00000 ;  /* 0x3ff00000ff077424 */ /* 0x000fe200078e00ff */
[----:B------:R4:W-:Y:S01]  /*0670*/  STL.128 [R1+0x380], R8 ;  /* 0x0003800801007387 */ /* 0x0009e20000100c00 */
[----:B0-----:R-:W-:Y:S01]  /*0680*/  CS2R R20, SRZ ;  /* 0x0000000000147805 */ /* 0x001fe2000001ff00 */
[----:B------:R-:W-:-:S02]  /*0690*/  IMAD.MOV.U32 R23, RZ, RZ, 0x3ff00000 ;  /* 0x3ff00000ff177424 */ /* 0x000fc400078e00ff */
[----:B------:R0:W-:Y:S01]  /*06a0*/  STL.128 [R1+0x3a0], R16 ;  /* 0x0003a01001007387 */ /* 0x0001e20000100c00 */
[----:B-1----:R-:W-:Y:S01]  /*06b0*/  IMAD.MOV.U32 R33, RZ, RZ, 0x40180000 ;  /* 0x40180000ff217424 */ /* 0x002fe200078e00ff */
[----:B------:R-:W-:Y:S02]  /*06c0*/  CS2R R34, SRZ ;  /* 0x0000000000227805 */ /* 0x000fe4000001ff00 */
[----:B--2---:R-:W-:Y:S01]  /*06d0*/  CS2R R12, SRZ ;  /* 0x00000000000c7805 */ /* 0x004fe2000001ff00 */
[----:B------:R-:W-:Y:S01]  /*06e0*/  IMAD.MOV.U32 R15, RZ, RZ, 0x401c0000 ;  /* 0x401c0000ff0f7424 */ /* 0x000fe200078e00ff */
[----:B------:R-:W-:Y:S01]  /*06f0*/  STL.128 [R1+0x1b0], R36 ;  /* 0x0001b02401007387 */ /* 0x000fe20000100c00 */
[----:B---3--:R-:W-:Y:S02]  /*0700*/  IMAD.MOV.U32 R24, RZ, RZ, 0x0 ;  /* 0x00000000ff187424 */ /* 0x008fe400078e00ff */
[----:B------:R-:W-:Y:S01]  /*0710*/  IMAD.MOV.U32 R25, RZ, RZ, 0x40240000 ;  /* 0x40240000ff197424 */ /* 0x000fe200078e00ff */
[----:B------:R-:W-:Y:S01]  /*0720*/  STL.128 [R1+0x3e0], R28 ;  /* 0x0003e01c01007387 */ /* 0x000fe20000100c00 */
[----:B------:R-:W-:Y:S01]  /*0730*/  IMAD.MOV.U32 R27, RZ, RZ, 0x3ff00000 ;  /* 0x3ff00000ff1b7424 */ /* 0x000fe200078e00ff */
[----:B----4-:R-:W-:-:S02]  /*0740*/  CS2R R8, SRZ ;  /* 0x0000000000087805 */ /* 0x010fc4000001ff00 */
[----:B------:R-:W-:Y:S01]  /*0750*/  MOV R11, 0x40220000 ;  /* 0x40220000000b7802 */ /* 0x000fe20000000f00 */
[----:B------:R1:W-:Y:S01]  /*0760*/  STL.128 [R1+0x3f0], R4 ;  /* 0x0003f00401007387 */ /* 0x0003e20000100c00 */
[----:B0-----:R-:W-:Y:S02]  /*0770*/  IMAD.MOV.U32 R17, RZ, RZ, 0x40240000 ;  /* 0x40240000ff117424 */ /* 0x001fe400078e00ff */
[----:B------:R-:W-:Y:S01]  /*0780*/  IMAD.MOV.U32 R18, RZ, RZ, 0x0 ;  /* 0x00000000ff127424 */ /* 0x000fe200078e00ff */
[----:B------:R-:W-:Y:S01]  /*0790*/  STL.128 [R1+0x400], R20 ;  /* 0x0004001401007387 */ /* 0x000fe20000100c00 */
[----:B------:R-:W-:-:S03]  /*07a0*/  IMAD.MOV.U32 R19, RZ, RZ, 0x3ff00000 ;  /* 0x3ff00000ff137424 */ /* 0x000fc600078e00ff */
[----:B------:R-:W-:Y:S04]  /*07b0*/  STL.128 [R1+0x450], R12 ;  /* 0x0004500c01007387 */ /* 0x000fe80000100c00 */
[----:B------:R-:W-:Y:S04]  /*07c0*/  STL.128 [R1+0x460], R24 ;  /* 0x0004601801007387 */ /* 0x000fe80000100c00 */
[----:B------:R-:W-:Y:S04]  /*07d0*/  STL.128 [R1+0x470], R32 ;  /* 0x0004702001007387 */ /* 0x000fe80000100c00 */
[----:B------:R0:W-:Y:S04]  /*07e0*/  STL.128 [R1+0x4c0], R8 ;  /* 0x0004c00801007387 */ /* 0x0001e80000100c00 */
[----:B------:R2:W-:Y:S04]  /*07f0*/  STL.128 [R1+0x4d0], R16 ;  /* 0x0004d01001007387 */ /* 0x0005e80000100c00 */
[----:B------:R2:W-:Y:S04]  /*0800*/  STL.128 [R1+0x20], RZ ;  /* 0x000020ff01007387 */ /* 0x0005e80000100c00 */
        /* <DEDUP_REMOVED lines=43> */
[----:B------:R-:W3:Y:S04]  /*0ac0*/  LDL.64 R2, [UR8] ;  /* 0x00000008ff027983 */ /* 0x000ee80008100a00 */
[----:B-1----:R-:W4:Y:S01]  /*0ad0*/  LDL.64 R4, [UR8+0x68] ;  /* 0x00006808ff047983 */ /* 0x002f220008100a00 */
[----:B------:R-:W-:Y:S01]  /*0ae0*/  IMAD.MOV.U32 R6, RZ, RZ, 0x1 ;  /* 0x00000001ff067424 */ /* 0x000fe200078e00ff */
[----:B------:R-:W-:Y:S01]  /*0af0*/  R2UR UR6, R1 ;  /* 0x00000000010672ca */ /* 0x000fe200000e0000 */
[----:B---3--:R-:W0:Y:S01]  /*0b00*/  MUFU.RCP64H R7, R3 ;  /* 0x0000000300077308 */ /* 0x008e220000001800 */
[----:B----4-:R-:W-:-:S03]  /*0b10*/  FSETP.GEU.AND P1, PT, |R5|, 6.5827683646048100446e-37, PT ;  /* 0x036000000500780b */ /* 0x010fc60003f2e200 */
[----:B0-----:R-:W-:-:S08]  /*0b20*/  DFMA R8, -R2, R6, 1 ;  /* 0x3ff000000208742b */ /* 0x001fd00000000106 */
[----:B------:R-:W-:-:S08]  /*0b30*/  DFMA R8, R8, R8, R8 ;  /* 0x000000080808722b */ /* 0x000fd00000000008 */
[----:B------:R-:W-:-:S08]  /*0b40*/  DFMA R8, R6, R8, R6 ;  /* 0x000000080608722b */ /* 0x000fd00000000006 */
[----:B------:R-:W-:-:S08]  /*0b50*/  DFMA R6, -R2, R8, 1 ;  /* 0x3ff000000206742b */ /* 0x000fd00000000108 */
[----:B------:R-:W-:-:S08]  /*0b60*/  DFMA R6, R8, R6, R8 ;  /* 0x000000060806722b */ /* 0x000fd00000000008 */
[----:B------:R-:W-:-:S08]  /*0b70*/  DMUL R8, R4, R6 ;  /* 0x0000000604087228 */ /* 0x000fd00000000000 */
[----:B------:R-:W-:-:S08]  /*0b80*/  DFMA R10, -R2, R8, R4 ;  /* 0x00000008020a722b */ /* 0x000fd00000000104 */
[----:B------:R-:W-:-:S10]  /*0b90*/  DFMA R6, R6, R10, R8 ;  /* 0x0000000a0606722b */ /* 0x000fd40000000008 */
[----:B------:R-:W-:-:S05]  /*0ba0*/  FFMA R0, RZ, R3, R7 ;  /* 0x00000003ff007223 */ /* 0x000fca0000000007 */
[----:B------:R-:W-:-:S13]  /*0bb0*/  FSETP.GT.AND P0, PT, |R0|, 1.469367938527859385e-39, PT ;  /* 0x001000000000780b */ /* 0x000fda0003f04200 */
[----:B--2---:R-:W-:Y:S05]  /*0bc0*/  @P0 BRA P1, `(.L_x_0) ;  /* 0x0000000000100947 */ /* 0x004fea0000800000 */
[----:B------:R-:W-:-:S07]  /*0bd0*/  MOV R0, 0xbf0 ;  /* 0x00000bf000007802 */ /* 0x000fce0000000f00 */
[----:B------:R-:W-:Y:S05]  /*0be0*/  CALL.REL.NOINC `($__internal_0_$__cuda_sm20_div_rn_f64_full) ;  /* 0x0000001c00447944 */ /* 0x000fea0003c00000 */
[----:B------:R-:W-:Y:S02]  /*0bf0*/  IMAD.MOV.U32 R6, RZ, RZ, R2 ;  /* 0x000000ffff067224 */ /* 0x000fe400078e0002 */
[----:B------:R-:W-:-:S07]  /*0c00*/  IMAD.MOV.U32 R7, RZ, RZ, R3 ;  /* 0x000000ffff077224 */ /* 0x000fce00078e0003 */
.L_x_0:
[----:B------:R-:W2:Y:S04]  /*0c10*/  LDL.128 R8, [UR7] ;  /* 0x00000007ff087983 */ /* 0x000ea80008100c00 */
[----:B------:R-:W2:Y:S04]  /*0c20*/  LDL.128 R12, [UR7+0x60] ;  /* 0x00006007ff0c7983 */ /* 0x000ea80008100c00 */
[----:B------:R-:W3:Y:S04]  /*0c30*/  LDL.128 R36, [UR7+0x70] ;  /* 0x00007007ff247983 */ /* 0x000ee80008100c00 */
[----:B------:R-:W4:Y:S04]  /*0c40*/  LDL.128 R16, [UR7+0x10] ;  /* 0x00001007ff107983 */ /* 0x000f280008100c00 */
[----:B------:R-:W5:Y:S04]  /*0c50*/  LDL.128 R40, [UR7+0x80] ;  /* 0x00008007ff287983 */ /* 0x000f680008100c00 */
[----:B------:R-:W5:Y:S04]  /*0c60*/  LDL.128 R20, [UR7+0x20] ;  /* 0x00002007ff147983 */ /* 0x000f680008100c00 */
[----:B------:R-:W5:Y:S04]  /*0c70*/  LDL.128 R44, [UR7+0x90] ;  /* 0x00009007ff2c7983 */ /* 0x000f680008100c00 */
[----:B------:R-:W5:Y:S04]  /*0c80*/  LDL.128 R24, [UR7+0x30] ;  /* 0x00003007ff187983 */ /* 0x000f680008100c00 */
[----:B------:R-:W5:Y:S04]  /*0c90*/  LDL.128 R48, [UR7+0xa0] ;  /* 0x0000a007ff307983 */ /* 0x000f680008100c00 */
[----:B------:R-:W5:Y:S04]  /*0ca0*/  LDL.128 R28, [UR7+0x40] ;  /* 0x00004007ff1c7983 */ /* 0x000f680008100c00 */
[----:B------:R-:W5:Y:S04]  /*0cb0*/  LDL.128 R52, [UR7+0xb0] ;  /* 0x0000b007ff347983 */ /* 0x000f680008100c00 */
[----:B------:R-:W5:Y:S04]  /*0cc0*/  LDL.128 R32, [UR7+0x50] ;  /* 0x00005007ff207983 */ /* 0x000f680008100c00 */
[----:B------:R-:W5:Y:S01]  /*0cd0*/  LDL.128 R56, [UR7+0xc0] ;  /* 0x0000c007ff387983 */ /* 0x000f620008100c00 */
[----:B--2---:R-:W-:-:S02]  /*0ce0*/  DFMA R96, R8, -R6, R14 ;  /* 0x800000060860722b */ /* 0x004fc4000000000e */
[----:B---3--:R-:W-:-:S05]  /*0cf0*/  DFMA R36, R10, -R6, R36 ;  /* 0x800000060a24722b */ /* 0x008fca0000000024 */
[----:B------:R0:W-:Y:S01]  /*0d00*/  STL.64 [UR7+0x68], R96 ;  /* 0x00006860ff007987 */ /* 0x0001e20008100a07 */
[-C--:B----4-:R-:W-:Y:S02]  /*0d10*/  DFMA R38, R16, -R6.reuse, R38 ;  /* 0x800000061026722b */ /* 0x090fe40000000026 */
[----:B-----5:R-:W-:-:S05]  /*0d20*/  DFMA R40, R18, -R6, R40 ;  /* 0x800000061228722b */ /* 0x020fca0000000028 */
[----:B------:R0:W-:Y:S01]  /*0d30*/  STL.128 [UR7+0x70], R36 ;  /* 0x00007024ff007987 */ /* 0x0001e20008100c07 */
[-C--:B------:R-:W-:Y:S02]  /*0d40*/  DFMA R42, R20, -R6.reuse, R42 ;  /* 0x80000006142a722b */ /* 0x080fe4000000002a */
[----:B------:R-:W-:-:S05]  /*0d50*/  DFMA R44, R22, -R6, R44 ;  /* 0x80000006162c722b */ /* 0x000fca000000002c */
        /* <DEDUP_REMOVED lines=8> */
[-C--:B------:R-:W-:Y:S02]  /*0de0*/  DFMA R56, R34, -R6.reuse, R56 ;  /* 0x800000062238722b */ /* 0x080fe40000000038 */
[----:B------:R-:W-:-:S03]  /*0df0*/  DFMA R58, R12, -R6, R58 ;  /* 0x800000060c3a722b */ /* 0x000fc6000000003a */
[----:B------:R0:W-:Y:S04]  /*0e00*/  STL.128 [UR7+0xb0], R52 ;  /* 0x0000b034ff007987 */ /* 0x0001e80008100c07 */
[----:B------:R0:W-:Y:S04]  /*0e10*/  STL.128 [UR7+0xc0], R56 ;  /* 0x0000c038ff007987 */ /* 0x0001e80008100c07 */
[----:B------:R-:W2:Y:S04]  /*0e20*/  LDL.64 R6, [UR8+0x70] ;  /* 0x00007008ff067983 */ /* 0x000ea80008100a00 */
[----:B------:R-:W3:Y:S01]  /*0e30*/  LDL.64 R4, [UR8+0xd8] ;  /* 0x0000d808ff047983 */ /* 0x000ee20008100a00 */
[----:B------:R-:W-:Y:S01]  /*0e40*/  IMAD.MOV.U32 R2, RZ, RZ, 0x1 ;  /* 0x00000001ff027424 */ /* 0x000fe200078e00ff */
[----:B--2---:R-:W1:Y:S01]  /*0e50*/  MUFU.RCP64H R3, R7 ;  /* 0x0000000700037308 */ /* 0x004e620000001800 */
[----:B---3--:R-:W-:-:S04]  /*0e60*/  FSETP.GEU.AND P1, PT, |R5|, 6.5827683646048100446e-37, PT ;  /* 0x036000000500780b */ /* 0x008fc80003f2e200 */
[----:B-1----:R-:W-:-:S08]  /*0e70*/  DFMA R14, -R6, R2, 1 ;  /* 0x3ff00000060e742b */ /* 0x002fd00000000102 */
        /* <DEDUP_REMOVED lines=9> */
[----:B0-----:R-:W-:Y:S05]  /*0f10*/  @P0 BRA P1, `(.L_x_1) ;  /* 0x0000000000100947 */ /* 0x001fea0000800000 */
[----:B------:R-:W-:Y:S01]  /*0f20*/  MOV R2, R6 ;  /* 0x0000000600027202 */ /* 0x000fe20000000f00 */
[----:B------:R-:W-:Y:S01]  /*0f30*/  IMAD.MOV.U32 R3, RZ, RZ, R7 ;  /* 0x000000ffff037224 */ /* 0x000fe200078e0007 */
[----:B------:R-:W-:-:S07]  /*0f40*/  MOV R0, 0xf60 ;  /* 0x00000f6000007802 */ /* 0x000fce0000000f00 */
[----:B------:R-:W-:Y:S05]  /*0f50*/  CALL.REL.NOINC `($__internal_0_$__cuda_sm20_div_rn_f64_full) ;  /* 0x0000001800687944 */ /* 0x000fea0003c00000 */
.L_x_1:
[----:B------:R-:W2:Y:S04]  /*0f60*/  LDL.128 R64, [UR7+0xd0] ;  /* 0x0000d007ff407983 */ /* 0x000ea80008100c00 */
[----:B------:R-:W3:Y:S04]  /*0f70*/  LDL.128 R68, [UR7+0xe0] ;  /* 0x0000e007ff447983 */ /* 0x000ee80008100c00 */
[----:B------:R-:W4:Y:S04]  /*0f80*/  LDL.128 R72, [UR7+0xf0] ;  /* 0x0000f007ff487983 */ /* 0x000f280008100c00 */
[----:B------:R-:W5:Y:S04]  /*0f90*/  LDL.128 R76, [UR7+0x100] ;  /* 0x00010007ff4c7983 */ /* 0x000f680008100c00 */
[----:B------:R-:W5:Y:S04]  /*0fa0*/  LDL.128 R80, [UR7+0x110] ;  /* 0x00011007ff507983 */ /* 0x000f680008100c00 */
[----:B------:R-:W5:Y:S04]  /*0fb0*/  LDL.128 R84, [UR7+0x120] ;  /* 0x00012007ff547983 */ /* 0x000f680008100c00 */
[----:B------:R-:W5:Y:S01]  /*0fc0*/  LDL.128 R60, [UR7+0x130] ;  /* 0x00013007ff3c7983 */ /* 0x000f620008100c00 */
[----:B--2---:R-:W-:-:S02]  /*0fd0*/  DFMA R64, R96, -R2, R64 ;  /* 0x800000026040722b */ /* 0x004fc40000000040 */
[-C--:B------:R-:W-:Y:S02]  /*0fe0*/  DFMA R66, R36, -R2.reuse, R66 ;  /* 0x800000022442722b */ /* 0x080fe40000000042 */
[-C--:B---3--:R-:W-:Y:S02]  /*0ff0*/  DFMA R68, R38, -R2.reuse, R68 ;  /* 0x800000022644722b */ /* 0x088fe40000000044 */
[-C--:B------:R-:W-:Y:S02]  /*1000*/  DFMA R70, R40, -R2.reuse, R70 ;  /* 0x800000022846722b */ /* 0x080fe40000000046 */
[-C--:B----4-:R-:W-:Y:S01]  /*1010*/  DFMA R72, R42, -R2.reuse, R72 ;  /* 0x800000022a48722b */ /* 0x090fe20000000048 */
[----:B------:R0:W-:Y:S01]  /*1020*/  STL.128 [UR7+0xd0], R64 ;  /* 0x0000d040ff007987 */ /* 0x0001e20008100c07 */
[-C--:B------:R-:W-:Y:S02]  /*1030*/  DFMA R74, R44, -R2.reuse, R74 ;  /* 0x800000022c4a722b */ /* 0x080fe4000000004a */
[-C--:B-----5:R-:W-:Y:S01]  /*1040*/  DFMA R76, R46, -R2.reuse, R76 ;  /* 0x800000022e4c722b */ /* 0x0a0fe2000000004c */
[----:B------:R0:W-:Y:S01]  /*1050*/  STL.128 [UR7+0xe0], R68 ;  /* 0x0000e044ff007987 */ /* 0x0001e20008100c07 */
[----:B------:R-:W-:-:S02]  /*1060*/  DFMA R78, R48, -R2, R78 ;  /* 0x80000002304e722b */ /* 0x000fc4000000004e */
[-C--:B------:R-:W-:Y:S01]  /*1070*/  DFMA R80, R50, -R2.reuse, R80 ;  /* 0x800000023250722b */ /* 0x080fe20000000050 */
[----:B------:R0:W-:Y:S01]  /*1080*/  STL.128 [UR7+0xf0], R72 ;  /* 0x0000f048ff007987 */ /* 0x0001e20008100c07 */
[-C--:B------:R-:W-:Y:S02]  /*1090*/  DFMA R82, R52, -R2.reuse, R82 ;  /* 0x800000023452722b */ /* 0x080fe40000000052 */
[-C--:B------:R-:W-:Y:S01]  /*10a0*/  DFMA R84, R54, -R2.reuse, R84 ;  /* 0x800000023654722b */ /* 0x080fe20000000054 */
[----:B------:R0:W-:Y:S01]  /*10b0*/  STL.128 [UR7+0x100], R76 ;  /* 0x0001004cff007987 */ /* 0x0001e20008100c07 */
[-C--:B------:R-:W-:Y:S02]  /*10c0*/  DFMA R86, R56, -R2.reuse, R86 ;  /* 0x800000023856722b */ /* 0x080fe40000000056 */
[----:B------:R-:W-:Y:S01]  /*10d0*/  DFMA R88, R58, -R2, R60 ;  /* 0x800000023a58722b */ /* 0x000fe2000000003c */
[----:B------:R0:W-:Y:S04]  /*10e0*/  STL.128 [UR7+0x110], R80 ;  /* 0x00011050ff007987 */ /* 0x0001e80008100c07 */
[----:B------:R0:W-:Y:S04]  /*10f0*/  STL.128 [UR7+0x120], R84 ;  /* 0x00012054ff007987 */ /* 0x0001e80008100c07 */
[----:B------:R0:W-:Y:S04]  /*1100*/  STL.64 [UR7+0x130], R88 ;  /* 0x00013058ff007987 */ /* 0x0001e80008100a07 */
        /* <DEDUP_REMOVED lines=16> */
[----:B------:R-:W-:Y:S01]  /*1210*/  IMAD.MOV.U32 R2, RZ, RZ, R6 ;  /* 0x000000ffff027224 */ /* 0x000fe200078e0006 */
[----:B------:R-:W-:Y:S01]  /*1220*/  MOV R0, 0x1250 ;  /* 0x0000125000007802 */ /* 0x000fe20000000f00 */
[----:B------:R-:W-:-:S07]  /*1230*/  IMAD.MOV.U32 R3, RZ, RZ, R7 ;  /* 0x000000ffff037224 */ /* 0x000fce00078e0007 */
[----:B------:R-:W-:Y:S05]  /*1240*/  CALL.REL.NOINC `($__internal_0_$__cuda_sm20_div_rn_f64_full) ;  /* 0x0000001400ac7944 */ /* 0x000fea0003c00000 */
.L_x_2:
[----:B------:R-:W2:Y:S04]  /*1250*/  LDL.128 R112, [UR7+0x140] ;  /* 0x00014007ff707983 */ /* 0x000ea80008100c00 */
[----:B------:R-:W3:Y:S04]  /*1260*/  LDL.128 R108, [UR7+0x150] ;  /* 0x00015007ff6c7983 */ /* 0x000ee80008100c00 */
[----:B------:R-:W4:Y:S04]  /*1270*/  LDL.128 R104, [UR7+0x160] ;  /* 0x00016007ff687983 */ /* 0x000f280008100c00 */
[----:B------:R-:W5:Y:S04]  /*1280*/  LDL.128 R100, [UR7+0x170] ;  /* 0x00017007ff647983 */ /* 0x000f680008100c00 */
[----:B------:R-:W5:Y:S04]  /*1290*/  LDL.128 R92, [UR7+0x180] ;  /* 0x00018007ff5c7983 */ /* 0x000f680008100c00 */
[----:B------:R-:W5:Y:S01]  /*12a0*/  LDL.128 R4, [UR7+0x190] ;  /* 0x00019007ff047983 */ /* 0x000f620008100c00 */
[----:B------:R-:W-:Y:S01]  /*12b0*/  DFMA R14, R64, -R2, R62 ;  /* 0x80000002400e722b */ /* 0x000fe2000000003e */
[----:B------:R-:W-:-:S02]  /*12c0*/  UISETP.GE.AND UP0, UPT, UR4, -0x1, UPT ;  /* 0xffffffff0400788c */ /* 0x000fc4000bf06270 */
[----:B------:R-:W-:-:S04]  /*12d0*/  UIADD3 UR6, UPT, UPT, UR6, 0x4e0, URZ ;  /* 0x000004e006067890 */ /* 0x000fc8000fffe0ff */
[----:B------:R0:W-:Y:S01]  /*12e0*/  STL.64 [UR7+0x138], R14 ;  /* 0x0001380eff007987 */ /* 0x0001e20008100a07 */
[-C--:B--2---:R-:W-:Y:S02]  /*12f0*/  DFMA R60, R66, -R2.reuse, R112 ;  /* 0x80000002423c722b */ /* 0x084fe40000000070 */
[-C--:B------:R-:W-:Y:S02]  /*1300*/  DFMA R62, R68, -R2.reuse, R114 ;  /* 0x80000002443e722b */ /* 0x080fe40000000072 */
[-C--:B---3--:R-:W-:Y:S02]  /*1310*/  DFMA R108, R70, -R2.reuse, R108 ;  /* 0x80000002466c722b */ /* 0x088fe4000000006c */
[-C--:B------:R-:W-:Y:S02]  /*1320*/  DFMA R110, R72, -R2.reuse, R110 ;  /* 0x80000002486e722b */ /* 0x080fe4000000006e */
[-C--:B----4-:R-:W-:Y:S01]  /*1330*/  DFMA R104, R74, -R2.reuse, R104 ;  /* 0x800000024a68722b */ /* 0x090fe20000000068 */
[----:B------:R0:W-:Y:S01]  /*1340*/  STL.128 [UR7+0x140], R60 ;  /* 0x0001403cff007987 */ /* 0x0001e20008100c07 */
[----:B------:R-:W-:-:S02]  /*1350*/  DFMA R106, R76, -R2, R106 ;  /* 0x800000024c6a722b */ /* 0x000fc4000000006a */
[-C--:B-----5:R-:W-:Y:S01]  /*1360*/  DFMA R100, R78, -R2.reuse, R100 ;  /* 0x800000024e64722b */ /* 0x0a0fe20000000064 */
[----:B------:R0:W-:Y:S01]  /*1370*/  STL.128 [UR7+0x150], R108 ;  /* 0x0001506cff007987 */ /* 0x0001e20008100c07 */
[-C--:B------:R-:W-:Y:S02]  /*1380*/  DFMA R102, R80, -R2.reuse, R102 ;  /* 0x800000025066722b */ /* 0x080fe40000000066 */
[-C--:B------:R-:W-:Y:S01]  /*1390*/  DFMA R92, R82, -R2.reuse, R92 ;  /* 0x80000002525c722b */ /* 0x080fe2000000005c */
[----:B------:R0:W-:Y:S01]  /*13a0*/  STL.128 [UR7+0x160], R104 ;  /* 0x00016068ff007987 */ /* 0x0001e20008100c07 */
[-C--:B------:R-:W-:Y:S02]  /*13b0*/  DFMA R94, R84, -R2.reuse, R94 ;  /* 0x80000002545e722b */ /* 0x080fe4000000005e */
[-C--:B------:R-:W-:Y:S01]  /*13c0*/  DFMA R4, R86, -R2.reuse, R4 ;  /* 0x800000025604722b */ /* 0x080fe20000000004 */
[----:B------:R0:W-:Y:S01]  /*13d0*/  STL.128 [UR7+0x170], R100 ;  /* 0x00017064ff007987 */ /* 0x0001e20008100c07 */
[----:B------:R-:W-:-:S03]  /*13e0*/  DFMA R6, R88, -R2, R6 ;  /* 0x800000025806722b */ /* 0x000fc60000000006 */
[----:B------:R0:W-:Y:S04]  /*13f0*/  STL.128 [UR7+0x180], R92 ;  /* 0x0001805cff007987 */ /* 0x0001e80008100c07 */
[----:B------:R0:W-:Y:S01]  /*1400*/  STL.128 [UR7+0x190], R4 ;  /* 0x00019004ff007987 */ /* 0x0001e20008100c07 */
[----:B------:R-:W-:Y:S05]  /*1410*/  BRA.U !UP0, `(.L_x_3) ;  /* 0x0000000908187547 */ /* 0x000fea000b800000 */
[----:B0-----:R-:W2:Y:S04]  /*1420*/  LDL.64 R6, [UR8+0xe0] ;  /* 0x0000e008ff067983 */ /* 0x001ea80008100a00 */
[----:B------:R-:W3:Y:S01]  /*1430*/  LDL.64 R4, [UR8+0x78] ;  /* 0x00007808ff047983 */ /* 0x000ee20008100a00 */
[----:B------:R-:W-:Y:S01]  /*1440*/  IMAD.MOV.U32 R2, RZ, RZ, 0x1 ;  /* 0x00000001ff027424 */ /* 0x000fe200078e00ff */
[----:B------:R-:W0:Y:S02]  /*1450*/  S2UR UR4, SR_CTAID.X ;  /* 0x00000000000479c3 */ /* 0x000e240000002500 */
[----:B0-----:R-:W-:Y:S01]  /*1460*/  USHF.L.U32 UR5, UR4, 0x2, URZ ;  /* 0x0000000204057899 */ /* 0x001fe200080006ff */
[----:B--2---:R-:W0:Y:S01]  /*1470*/  MUFU.RCP64H R3, R7 ;  /* 0x0000000700037308 */ /* 0x004e220000001800 */
[----:B---3--:R-:W-:Y:S01]  /*1480*/  FSETP.GEU.AND P1, PT, |R5|, 6.5827683646048100446e-37, PT ;  /* 0x036000000500780b */ /* 0x008fe20003f2e200 */
        /* <DEDUP_REMOVED lines=10> */
[----:B------:R-:W-:Y:S05]  /*1530*/  @P0 BRA P1, `(.L_x_4) ;  /* 0x0000000000100947 */ /* 0x000fea0000800000 */
[----:B------:R-:W-:Y:S01]  /*1540*/  IMAD.MOV.U32 R2, RZ, RZ, R6 ;  /* 0x000000ffff027224 */ /* 0x000fe200078e0006 */
[----:B------:R-:W-:Y:S01]  /*1550*/  MOV R0, 0x1580 ;  /* 0x0000158000007802 */ /* 0x000fe20000000f00 */
[----:B------:R-:W-:-:S07]  /*1560*/  IMAD.MOV.U32 R3, RZ, RZ, R7 ;  /* 0x000000ffff037224 */ /* 0x000fce00078e0007 */
[----:B------:R-:W-:Y:S05]  /*1570*/  CALL.REL.NOINC `($__internal_0_$__cuda_sm20_div_rn_f64_full) ;  /* 0x0000001000e07944 */ /* 0x000fea0003c00000 */
.L_x_4:
[-C--:B------:R-:W-:Y:S02]  /*1580*/  DFMA R64, R64, -R2.reuse, R96 ;  /* 0x800000024040722b */ /* 0x080fe40000000060 */
[-C--:B------:R-:W-:Y:S02]  /*1590*/  DFMA R36, R66, -R2.reuse, R36 ;  /* 0x800000024224722b */ /* 0x080fe40000000024 */
[-C--:B------:R-:W-:Y:S02]  /*15a0*/  DFMA R38, R68, -R2.reuse, R38 ;  /* 0x800000024426722b */ /* 0x080fe40000000026 */
[-C--:B------:R-:W-:Y:S01]  /*15b0*/  DFMA R40, R70, -R2.reuse, R40 ;  /* 0x800000024628722b */ /* 0x080fe20000000028 */
[----:B------:R0:W-:Y:S01]  /*15c0*/  STL.64 [UR7+0x68], R64 ;  /* 0x00006840ff007987 */ /* 0x0001e20008100a07 */
[-C--:B------:R-:W-:Y:S02]  /*15d0*/  DFMA R42, R72, -R2.reuse, R42 ;  /* 0x80000002482a722b */ /* 0x080fe4000000002a */
[-C--:B------:R-:W-:Y:S01]  /*15e0*/  DFMA R44, R74, -R2.reuse, R44 ;  /* 0x800000024a2c722b */ /* 0x080fe2000000002c */
        /* <DEDUP_REMOVED lines=12> */
[----:B------:R0:W-:Y:S04]  /*16b0*/  STL.128 [UR7+0xc0], R56 ;  /* 0x0000c038ff007987 */ /* 0x0001e80008100c07 */
[----:B------:R-:W2:Y:S04]  /*16c0*/  LDL.64 R6, [UR8+0x70] ;  /* 0x00007008ff067983 */ /* 0x000ea80008100a00 */
[----:B------:R-:W3:Y:S01]  /*16d0*/  LDL.64 R4, [UR8+0x8] ;  /* 0x00000808ff047983 */ /* 0x000ee20008100a00 */
[----:B------:R-:W-:Y:S01]  /*16e0*/  MOV R2, 0x1 ;  /* 0x0000000100027802 */ /* 0x000fe20000000f00 */
        /* <DEDUP_REMOVED lines=17> */
.L_x_5:
[-C--:B------:R-:W-:Y:S01]  /*1800*/  DFMA R8, R64, -R2.reuse, R8 ;  /* 0x800000024008722b */ /* 0x080fe20000000008 */
[----:B------:R-:W-:Y:S01]  /*1810*/  UISETP.NE.AND UP0, UPT, UR5, URZ, UPT ;  /* 0x000000ff0500728c */ /* 0x000fe2000bf05270 */
[-C--:B------:R-:W-:Y:S02]  /*1820*/  DFMA R10, R36, -R2.reuse, R10 ;  /* 0x80000002240a722b */ /* 0x080fe4000000000a */
[-C--:B------:R-:W-:Y:S02]  /*1830*/  DFMA R16, R38, -R2.reuse, R16 ;  /* 0x800000022610722b */ /* 0x080fe40000000010 */
[-C--:B------:R-:W-:Y:S02]  /*1840*/  DFMA R18, R40, -R2.reuse, R18 ;  /* 0x800000022812722b */ /* 0x080fe40000000012 */
[-C--:B------:R-:W-:Y:S01]  /*1850*/  DFMA R20, R42, -R2.reuse, R20 ;  /* 0x800000022a14722b */ /* 0x080fe20000000014 */
[----:B------:R1:W-:Y:S01]  /*1860*/  STL.128 [UR7], R8 ;  /* 0x00000008ff007987 */ /* 0x0003e20008100c07 */
        /* <DEDUP_REMOVED lines=9> */
[----:B------:R-:W-:-:S02]  /*1900*/  DFMA R34, R56, -R2, R34 ;  /* 0x800000023822722b */ /* 0x000fc40000000022 */
[----:B------:R-:W-:Y:S01]  /*1910*/  DFMA R12, R58, -R2, R12 ;  /* 0x800000023a0c722b */ /* 0x000fe2000000000c */
[----:B------:R1:W-:Y:S04]  /*1920*/  STL.128 [UR7+0x40], R28 ;  /* 0x0000401cff007987 */ /* 0x0003e80008100c07 */
[----:B------:R1:W-:Y:S04]  /*1930*/  STL.128 [UR7+0x50], R32 ;  /* 0x00005020ff007987 */ /* 0x0003e80008100c07 */
[----:B------:R1:W-:Y:S01]  /*1940*/  STL.64 [UR7+0x60], R12 ;  /* 0x0000600cff007987 */ /* 0x0003e20008100a07 */
[----:B------:R-:W-:Y:S05]  /*1950*/  BRA.U !UP0, `(.L_x_3) ;  /* 0x0000000108c87547 */ /* 0x000fea000b800000 */
[----:B------:R-:W2:Y:S01]  /*1960*/  LDL.64 R6, [UR8] ;  /* 0x00000008ff067983 */ /* 0x000ea20008100a00 */
[----:B------:R-:W-:-:S04]  /*1970*/  UIADD3 UR4, UPT, UPT, UR5, -0x1, URZ ;  /* 0xffffffff05047890 */ /* 0x000fc8000fffe0ff */
[----:B------:R-:W-:-:S04]  /*1980*/  UIMAD UR4, UR4, 0x68, UR9 ;  /* 0x00000068040478a4 */ /* 0x000fc8000f8e0209 */
[----:B------:R-:W-:-:S09]  /*1990*/  ULEA UR5, UR5, UR4, 0x3 ;  /* 0x0000000405057291 */ /* 0x000fd2000f8e18ff */
[----:B------:R-:W3:Y:S01]  /*19a0*/  LDL.64 R4, [UR5] ;  /* 0x00000005ff047983 */ /* 0x000ee20008100a00 */
[----:B------:R-:W-:Y:S01]  /*19b0*/  IMAD.MOV.U32 R2, RZ, RZ, 0x1 ;  /* 0x00000001ff027424 */ /* 0x000fe200078e00ff */
[----:B--2---:R-:W0:Y:S05]  /*19c0*/  MUFU.RCP64H R3, R7 ;  /* 0x0000000700037308 */ /* 0x004e2a0000001800 */
[----:B0-----:R-:W-:Y:S01]  /*19d0*/  DFMA R14, -R6, R2, 1 ;  /* 0x3ff00000060e742b */ /* 0x001fe20000000102 */
[----:B---3--:R-:W-:-:S07]  /*19e0*/  FSETP.GEU.AND P1, PT, |R5|, 6.5827683646048100446e-37, PT ;  /* 0x036000000500780b */ /* 0x008fce0003f2e200 */
        /* <DEDUP_REMOVED lines=13> */
[----:B-1----:R-:W-:Y:S05]  /*1ac0*/  CALL.REL.NOINC `($__internal_0_$__cuda_sm20_div_rn_f64_full) ;  /* 0x0000000c008c7944 */ /* 0x002fea0003c00000 */
.L_x_6:
[----:B------:R-:W2:Y:S04]  /*1ad0*/  LDL.64 R4, [UR4] ;  /* 0x00000004ff047983 */ /* 0x000ea80008100a00 */
[----:B------:R-:W3:Y:S04]  /*1ae0*/  LDL.128 R36, [UR4+0x8] ;  /* 0x00000804ff247983 */ /* 0x000ee80008100c00 */
[----:B------:R-:W4:Y:S04]  /*1af0*/  LDL.128 R40, [UR4+0x18] ;  /* 0x00001804ff287983 */ /* 0x000f280008100c00 */
[----:B------:R-:W5:Y:S04]  /*1b00*/  LDL.128 R44, [UR4+0x28] ;  /* 0x00002804ff2c7983 */ /* 0x000f680008100c00 */
[----:B------:R-:W5:Y:S04]  /*1b10*/  LDL.128 R48, [UR4+0x38] ;  /* 0x00003804ff307983 */ /* 0x000f680008100c00 */
[----:B------:R-:W5:Y:S04]  /*1b20*/  LDL.128 R52, [UR4+0x48] ;  /* 0x00004804ff347983 */ /* 0x000f680008100c00 */
[----:B------:R-:W5:Y:S01]  /*1b30*/  LDL.128 R56, [UR4+0x58] ;  /* 0x00005804ff387983 */ /* 0x000f620008100c00 */
[----:B--2---:R-:W-:-:S02]  /*1b40*/  DFMA R4, R8, -R2, R4 ;  /* 0x800000020804722b */ /* 0x004fc40000000004 */
[-C--:B---3--:R-:W-:Y:S02]  /*1b50*/  DFMA R36, R10, -R2.reuse, R36 ;  /* 0x800000020a24722b */ /* 0x088fe40000000024 */
[----:B------:R-:W-:-:S03]  /*1b60*/  DFMA R38, R16, -R2, R38 ;  /* 0x800000021026722b */ /* 0x000fc60000000026 */
[----:B------:R2:W-:Y:S01]  /*1b70*/  STL.64 [UR4], R4 ;  /* 0x00000004ff007987 */ /* 0x0005e20008100a04 */
[-C--:B----4-:R-:W-:Y:S02]  /*1b80*/  DFMA R40, R18, -R2.reuse, R40 ;  /* 0x800000021228722b */ /* 0x090fe40000000028 */
[-C--:B------:R-:W-:Y:S02]  /*1b90*/  DFMA R42, R20, -R2.reuse, R42 ;  /* 0x80000002142a722b */ /* 0x080fe4000000002a */
[-C--:B-----5:R-:W-:Y:S01]  /*1ba0*/  DFMA R44, R22, -R2.reuse, R44 ;  /* 0x80000002162c722b */ /* 0x0a0fe2000000002c */
[----:B------:R2:W-:Y:S01]  /*1bb0*/  STL.128 [UR4+0x8], R36 ;  /* 0x00000824ff007987 */ /* 0x0005e20008100c04 */
        /* <DEDUP_REMOVED lines=12> */
.L_x_3:
[----:B--2---:R-:W2:Y:S04]  /*1c80*/  LDL.128 R44, [R1+0x4c0] ;  /* 0x0004c000012c7983 */ /* 0x004ea80000100c00 */
[----:B-1----:R-:W3:Y:S04]  /*1c90*/  LDL.128 R32, [R1+0x4b0] ;  /* 0x0004b00001207983 */ /* 0x002ee80000100c00 */
[----:B------:R-:W4:Y:S04]  /*1ca0*/  LDL.128 R36, [R1+0x4a0] ;  /* 0x0004a00001247983 */ /* 0x000f280000100c00 */
[----:B------:R-:W5:Y:S04]  /*1cb0*/  LDL.128 R28, [R1+0x160] ;  /* 0x00016000011c7983 */ /* 0x000f680000100c00 */
[----:B------:R-:W5:Y:S04]  /*1cc0*/  LDL.128 R8, [R1+0x150] ;  /* 0x0001500001087983 */ /* 0x000f680000100c00 */
[----:B------:R-:W5:Y:S04]  /*1cd0*/  LDL.128 R24, [R1+0x490] ;  /* 0x0004900001187983 */ /* 0x000f680000100c00 */
[----:B------:R-:W5:Y:S04]  /*1ce0*/  LDL.128 R20, [R1+0x170] ;  /* 0x0001700001147983 */ /* 0x000f680000100c00 */
[----:B------:R-:W5:Y:S04]  /*1cf0*/  LDL.128 R16, [R1+0x480] ;  /* 0x0004800001107983 */ /* 0x000f680000100c00 */
[----:B0-----:R-:W5:Y:S04]  /*1d00*/  LDL.128 R12, [R1+0x180] ;  /* 0x00018000010c7983 */ /* 0x001f680000100c00 */
[----:B------:R-:W5:Y:S04]  /*1d10*/  LDL.64 R40, [R1+0x478] ;  /* 0x0004780001287983 */ /* 0x000f680000100a00 */
[----:B------:R-:W5:Y:S04]  /*1d20*/  LDL.128 R4, [R1+0x4d0] ;  /* 0x0004d00001047983 */ /* 0x000f680000100c00 */
[----:B------:R-:W5:Y:S01]  /*1d30*/  LDL.64 R2, [R1+0x198] ;  /* 0x0001980001027983 */ /* 0x000f620000100a00 */
[----:B------:R-:W-:Y:S01]  /*1d40*/  MOV R0, RZ ;  /* 0x000000ff00007202 */ /* 0x000fe20000000f00 */
[----:B------:R-:W-:Y:S01]  /*1d50*/  UMOV UR4, URZ ;  /* 0x000000ff00047c82 */ /* 0x000fe20008000000 */
[----:B--2---:R-:W-:-:S02]  /*1d60*/  DSETP.NEU.AND P0, PT, R44, RZ, PT ;  /* 0x000000ff2c00722a */ /* 0x004fc40003f0d000 */
[----:B---3--:R-:W-:-:S04]  /*1d70*/  DSETP.NEU.AND P1, PT, R34, RZ, PT ;  /* 0x000000ff2200722a */ /* 0x008fc80003f2d000 */
[----:B------:R-:W-:Y:S01]  /*1d80*/  FSEL R43, R44, R46, P0 ;  /* 0x0000002e2c2b7208 */ /* 0x000fe20000000000 */
[----:B------:R-:W-:Y:S01]  /*1d90*/  DSETP.NEU.AND P2, PT, R32, RZ, PT ;  /* 0x000000ff2000722a */ /* 0x000fe20003f4d000 */
[----:B------:R-:W-:Y:S01]  /*1da0*/  FSEL R45, R45, R47, P0 ;  /* 0x0000002f2d2d7208 */ /* 0x000fe20000000000 */
[----:B----4-:R-:W-:Y:S01]  /*1db0*/  DSETP.NEU.AND P0, PT, R38, RZ, PT ;  /* 0x000000ff2600722a */ /* 0x010fe20003f0d000 */
[----:B------:R-:W-:Y:S02]  /*1dc0*/  FSEL R43, R34, R43, P1 ;  /* 0x0000002b222b7208 */ /* 0x000fe40000800000 */
[----:B------:R-:W-:Y:S01]  /*1dd0*/  FSEL R45, R35, R45, P1 ;  /* 0x0000002d232d7208 */ /* 0x000fe20000800000 */
[----:B------:R-:W-:Y:S01]  /*1de0*/  DSETP.NEU.AND P1, PT, R36, RZ, PT ;  /* 0x000000ff2400722a */ /* 0x000fe20003f2d000 */
[----:B------:R-:W-:Y:S02]  /*1df0*/  FSEL R35, R32, R43, P2 ;  /* 0x0000002b20237208 */ /* 0x000fe40001000000 */
[----:B------:R-:W-:Y:S01]  /*1e00*/  FSEL R33, R33, R45, P2 ;  /* 0x0000002d21217208 */ /* 0x000fe20001000000 */
[----:B-----5:R-:W-:Y:S01]  /*1e10*/  DSETP.NEU.AND P2, PT, R28, RZ, PT ;  /* 0x000000ff1c00722a */ /* 0x020fe20003f4d000 */
[----:B------:R-:W-:-:S02]  /*1e20*/  FSEL R35, R38, R35, P0 ;  /* 0x0000002326237208 */ /* 0x000fc40000000000 */
[----:B------:R-:W-:Y:S01]  /*1e30*/  FSEL R33, R39, R33, P0 ;  /* 0x0000002127217208 */ /* 0x000fe20000000000 */
[----:B------:R-:W-:Y:S02]  /*1e40*/  DSETP.NEU.AND P0, PT, R30, RZ, PT ;  /* 0x000000ff1e00722a */ /* 0x000fe40003f0d000 */
[----:B------:R-:W-:Y:S02]  /*1e50*/  FSEL R39, R28, R10, P2 ;  /* 0x0000000a1c277208 */ /* 0x000fe40001000000 */
[----:B------:R-:W-:Y:S01]  /*1e60*/  FSEL R43, R29, R11, P2 ;  /* 0x0000000b1d2b7208 */ /* 0x000fe20001000000 */
[----:B------:R-:W-:Y:S01]  /*1e70*/  DSETP.NEU.AND P2, PT, R26, RZ, PT ;  /* 0x000000ff1a00722a */ /* 0x000fe20003f4d000 */
[----:B------:R-:W-:Y:S02]  /*1e80*/  FSEL R11, R36, R35, P1 ;  /* 0x00000023240b7208 */ /* 0x000fe40000800000 */
[----:B------:R-:W-:Y:S01]  /*1e90*/  FSEL R37, R37, R33, P1 ;  /* 0x0000002125257208 */ /* 0x000fe20000800000 */
[----:B------:R-:W-:Y:S01]  /*1ea0*/  DSETP.NEU.AND P1, PT, R20, RZ, PT ;  /* 0x000000ff1400722a */ /* 0x000fe20003f2d000 */
[----:B------:R-:W-:-:S02]  /*1eb0*/  FSEL R29, R30, R39, P0 ;  /* 0x000000271e1d7208 */ /* 0x000fc40000000000 */
[----:B------:R-:W-:Y:S01]  /*1ec0*/  FSEL R31, R31, R43, P0 ;  /* 0x0000002b1f1f7208 */ /* 0x000fe20000000000 */
[----:B------:R-:W-:Y:S01]  /*1ed0*/  DSETP.NEU.AND P0, PT, R24, RZ, PT ;  /* 0x000000ff1800722a */ /* 0x000fe20003f0d000 */
[----:B------:R-:W-:Y:S02]  /*1ee0*/  FSEL R11, R26, R11, P2 ;  /* 0x0000000b1a0b7208 */ /* 0x000fe40001000000 */
[----:B------:R-:W-:Y:S01]  /*1ef0*/  FSEL R27, R27, R37, P2 ;  /* 0x000000251b1b7208 */ /* 0x000fe20001000000 */
[----:B------:R-:W-:Y:S01]  /*1f00*/  DSETP.NEU.AND P2, PT, R22, RZ, PT ;  /* 0x000000ff1600722a */ /* 0x000fe20003f4d000 */
[----:B------:R-:W-:Y:S01]  /*1f10*/  FSEL R29, R20, R29, P1 ;  /* 0x0000001d141d7208 */ /* 0x000fe20000800000 */
[----:B------:R0:W-:Y:S01]  /*1f20*/  STL.128 [R1+0x530], R4 ;  /* 0x0005300401007387 */ /* 0x0001e20000100c00 */
[----:B------:R-:W-:Y:S01]  /*1f30*/  FSEL R31, R21, R31, P1 ;  /* 0x0000001f151f7208 */ /* 0x000fe20000800000 */
[----:B------:R-:W-:Y:S01]  /*1f40*/  DSETP.NEU.AND P1, PT, R18, RZ, PT ;  /* 0x000000ff1200722a */ /* 0x000fe20003f2d000 */
[----:B------:R-:W-:Y:S01]  /*1f50*/  FSEL R11, R24, R11, P0 ;  /* 0x0000000b180b7208 */ /* 0x000fe20000000000 */
[----:B------:R0:W-:Y:S01]  /*1f60*/  STL.64 [R1+0x4f8], R2 ;  /* 0x0004f80201007387 */ /* 0x0001e20000100a00 */
        /* <DEDUP_REMOVED lines=9> */
[----:B------:R-:W-:Y:S01]  /*2000*/  IMAD.MOV.U32 R12, RZ, RZ, R8 ;  /* 0x000000ffff0c7224 */ /* 0x000fe200078e0008 */
[----:B------:R-:W-:Y:S01]  /*2010*/  FSEL R13, R13, R23, P0 ;  /* 0x000000170d0d7208 */ /* 0x000fe20000000000 */
[----:B------:R-:W-:Y:S01]  /*2020*/  DSETP.NEU.AND P0, PT, R40, RZ, PT ;  /* 0x000000ff2800722a */ /* 0x000fe20003f0d000 */
[----:B------:R-:W-:-:S02]  /*2030*/  FSEL R11, R16, R11, P2 ;  /* 0x0000000b100b7208 */ /* 0x000fc40001000000 */
[----:B------:R-:W-:Y:S02]  /*2040*/  FSEL R17, R17, R19, P2 ;  /* 0x0000001311117208 */ /* 0x000fe40001000000 */
[----:B------:R-:W-:Y:S01]  /*2050*/  FSEL R15, R15, R13, P1 ;  /* 0x0000000d0f0f7208 */ /* 0x000fe20000800000 */
[----:B------:R-:W-:Y:S01]  /*2060*/  IMAD.MOV.U32 R13, RZ, RZ, R9 ;  /* 0x000000ffff0d7224 */ /* 0x000fe200078e0009 */
[----:B------:R-:W-:Y:S02]  /*2070*/  FSEL R14, R14, R21, P1 ;  /* 0x000000150e0e7208 */ /* 0x000fe40000800000 */
[----:B------:R-:W-:Y:S02]  /*2080*/  FSEL R8, R40, R11, P0 ;  /* 0x0000000b28087208 */ /* 0x000fe40000000000 */
[----:B------:R-:W-:Y:S01]  /*2090*/  FSEL R9, R41, R17, P0 ;  /* 0x0000001129097208 */ /* 0x000fe20000000000 */
[----:B------:R0:W-:Y:S04]  /*20a0*/  STL.128 [R1+0x4e0], R12 ;  /* 0x0004e00c01007387 */ /* 0x0001e80000100c00 */
[----:B------:R0:W-:Y:S02]  /*20b0*/  STL.64 [R1+0x528], R8 ;  /* 0x0005280801007387 */ /* 0x0001e40000100a00 */
.L_x_7:
[----:B------:R-:W-:-:S09]  /*20c0*/  ULEA UR5, UR4, UR9, 0x3 ;  /* 0x0000000904057291 */ /* 0x000fd2000f8e18ff */
[----:B0-----:R-:W2:Y:S01]  /*20d0*/  LDL.64 R2, [UR5+0x2d8] ;  /* 0x0002d805ff027983 */ /* 0x001ea20008100a00 */
[----:B------:R-:W-:Y:S01]  /*20e0*/  UIADD3 UR4, UPT, UPT, UR4, 0x1, URZ ;  /* 0x0000000104047890 */ /* 0x000fe2000fffe0ff */
[----:B--2---:R-:W-:-:S14]  /*20f0*/  DSETP.NEU.AND P0, PT, R2, RZ, PT ;  /* 0x000000ff0200722a */ /* 0x004fdc0003f0d000 */
[C---:B------:R-:W-:Y:S01]  /*2100*/  @P0 LEA R5, R0.reuse, UR6, 0x3 ;  /* 0x0000000600050c11 */ /* 0x040fe2000f8e18ff */
[----:B------:R-:W-:-:S04]  /*2110*/  @P0 VIADD R0, R0, 0x1 ;  /* 0x0000000100000836 */ /* 0x000fc80000000000 */
[----:B------:R1:W-:Y:S01]  /*2120*/  @P0 STL.64 [R5+0x20], R2 ;  /* 0x0000200205000387 */ /* 0x0003e20000100a00 */
[----:B------:R-:W-:-:S13]  /*2130*/  ISETP.GE.AND P0, PT, R0, 0x3, PT ;  /* 0x000000030000780c */ /* 0x000fda0003f06270 */
[----:B-1----:R-:W-:Y:S05]  /*2140*/  @!P0 BRA `(.L_x_7) ;  /* 0xfffffffc00dc8947 */ /* 0x002fea000383ffff */
[----:B------:R-:W2:Y:S04]  /*2150*/  LDL.128 R8, [R1+0x530] ;  /* 0x0005300001087983 */ /* 0x000ea80000100c00 */
[----:B------:R-:W3:Y:S04]  /*2160*/  LDL.64 R2, [R1+0x528] ;  /* 0x0005280001027983 */ /* 0x000ee80000100a00 */
[----:B------:R0:W5:Y:S01]  /*2170*/  LDL.64 R18, [R1+0x338] ;  /* 0x0003380001127983 */ /* 0x0001620000100a00 */
[----:B------:R-:W-:Y:S01]  /*2180*/  IMAD.MOV.U32 R4, RZ, RZ, 0x1 ;  /* 0x00000001ff047424 */ /* 0x000fe200078e00ff */
[----:B--2---:R-:W1:Y:S05]  /*2190*/  MUFU.RCP64H R5, R9 ;  /* 0x0000000900057308 */ /* 0x004e6a0000001800 */
[----:B-1----:R-:W-:-:S08]  /*21a0*/  DFMA R6, -R8, R4, 1 ;  /* 0x3ff000000806742b */ /* 0x002fd00000000104 */
[----:B------:R-:W-:-:S08]  /*21b0*/  DFMA R6, R6, R6, R6 ;  /* 0x000000060606722b */ /* 0x000fd00000000006 */
[----:B------:R-:W-:-:S08]  /*21c0*/  DFMA R6, R4, R6, R4 ;  /* 0x000000060406722b */ /* 0x000fd00000000004 */
[----:B------:R-:W-:-:S08]  /*21d0*/  DFMA R4, -R8, R6, 1 ;  /* 0x3ff000000804742b */ /* 0x000fd00000000106 */
[----:B------:R-:W-:-:S08]  /*21e0*/  DFMA R4, R6, R4, R6 ;  /* 0x000000040604722b */ /* 0x000fd00000000006 */
[----:B---3--:R-:W-:-:S08]  /*21f0*/  DMUL R16, R2, -R4 ;  /* 0x8000000402107228 */ /* 0x008fd00000000000 */
[----:B------:R-:W-:-:S08]  /*2200*/  DFMA R6, -R8, R16, -R2 ;  /* 0x000000100806722b */ /* 0x000fd00000000902 */
[----:B------:R-:W-:Y:S02]  /*2210*/  DFMA R16, R4, R6, R16 ;  /* 0x000000060410722b */ /* 0x000fe40000000010 */
[----:B------:R-:W-:-:S08]  /*2220*/  DADD R4, -RZ, -R2 ;  /* 0x00000000ff047229 */ /* 0x000fd00000000902 */
[----:B------:R-:W-:Y:S02]  /*2230*/  FFMA R0, RZ, R9, R17 ;  /* 0x00000009ff007223 */ /* 0x000fe40000000011 */
[----:B------:R-:W-:-:S03]  /*2240*/  FSETP.GEU.AND P1, PT, |R5|, 6.5827683646048100446e-37, PT ;  /* 0x036000000500780b */ /* 0x000fc60003f2e200 */
[----:B------:R-:W-:-:S13]  /*2250*/  FSETP.GT.AND P0, PT, |R0|, 1.469367938527859385e-39, PT ;  /* 0x001000000000780b */ /* 0x000fda0003f04200 */
[----:B0-----:R-:W-:Y:S05]  /*2260*/  @P0 BRA P1, `(.L_x_8) ;  /* 0x0000000000180947 */ /* 0x001fea0000800000 */
[----:B------:R-:W-:Y:S01]  /*2270*/  IMAD.MOV.U32 R2, RZ, RZ, R8 ;  /* 0x000000ffff027224 */ /* 0x000fe200078e0008 */
[----:B------:R-:W-:Y:S01]  /*2280*/  MOV R0, 0x22b0 ;  /* 0x000022b000007802 */ /* 0x000fe20000000f00 */
[----:B------:R-:W-:-:S07]  /*2290*/  IMAD.MOV.U32 R3, RZ, RZ, R9 ;  /* 0x000000ffff037224 */ /* 0x000fce00078e0009 */
[----:B-----5:R-:W-:Y:S05]  /*22a0*/  CALL.REL.NOINC `($__internal_0_$__cuda_sm20_div_rn_f64_full) ;  /* 0x0000000400947944 */ /* 0x020fea0003c00000 */
[----:B------:R-:W-:Y:S02]  /*22b0*/  IMAD.MOV.U32 R16, RZ, RZ, R2 ;  /* 0x000000ffff107224 */ /* 0x000fe400078e0002 */
[----:B------:R-:W-:-:S07]  /*22c0*/  IMAD.MOV.U32 R17, RZ, RZ, R3 ;  /* 0x000000ffff117224 */ /* 0x000fce00078e0003 */
.L_x_8:
[----:B------:R-:W0:Y:S01]  /*22d0*/  MUFU.RCP64H R3, R9 ;  /* 0x0000000900037308 */ /* 0x000e220000001800 */
[----:B------:R-:W-:Y:S01]  /*22e0*/  IMAD.MOV.U32 R2, RZ, RZ, 0x1 ;  /* 0x00000001ff027424 */ /* 0x000fe200078e00ff */
[----:B------:R-:W-:-:S05]  /*22f0*/  FSETP.GEU.AND P1, PT, |R11|, 6.5827683646048100446e-37, PT ;  /* 0x036000000b00780b */ /* 0x000fca0003f2e200 */
        /* <DEDUP_REMOVED lines=11> */
[----:B------:R-:W-:Y:S01]  /*23b0*/  MOV R4, R10 ;  /* 0x0000000a00047202 */ /* 0x000fe20000000f00 */
[----:B------:R-:W-:Y:S01]  /*23c0*/  IMAD.MOV.U32 R5, RZ, RZ, R11 ;  /* 0x000000ffff057224 */ /* 0x000fe200078e000b */
[----:B------:R-:W-:Y:S01]  /*23d0*/  MOV R0, 0x2410 ;  /* 0x0000241000007802 */ /* 0x000fe20000000f00 */
[----:B------:R-:W-:Y:S02]  /*23e0*/  IMAD.MOV.U32 R2, RZ, RZ, R8 ;  /* 0x000000ffff027224 */ /* 0x000fe400078e0008 */
[----:B------:R-:W-:-:S07]  /*23f0*/  IMAD.MOV.U32 R3, RZ, RZ, R9 ;  /* 0x000000ffff037224 */ /* 0x000fce00078e0009 */
[----:B-----5:R-:W-:Y:S05]  /*2400*/  CALL.REL.NOINC `($__internal_0_$__cuda_sm20_div_rn_f64_full) ;  /* 0x00000004003c7944 */ /* 0x020fea0003c00000 */
[----:B------:R-:W-:Y:S02]  /*2410*/  IMAD.MOV.U32 R12, RZ, RZ, R2 ;  /* 0x000000ffff0c7224 */ /* 0x000fe400078e0002 */
[----:B------:R-:W-:-:S07]  /*2420*/  IMAD.MOV.U32 R13, RZ, RZ, R3 ;  /* 0x000000ffff0d7224 */ /* 0x000fce00078e0003 */
.L_x_9:
[----:B------:R-:W2:Y:S04]  /*2430*/  LDL.64 R20, [R1+0x510] ;  /* 0x0005100001147983 */ /* 0x000ea80000100a00 */
[----:B------:R-:W2:Y:S01]  /*2440*/  LDL.128 R4, [R1+0x500] ;  /* 0x0005000001047983 */ /* 0x000ea20000100c00 */
[----:B------:R-:W-:Y:S01]  /*2450*/  IMAD.MOV.U32 R2, RZ, RZ, 0x1 ;  /* 0x00000001ff027424 */ /* 0x000fe200078e00ff */
[----:B--2---:R-:W-:-:S06]  /*2460*/  DFMA R10, R20, R16, R6 ;  /* 0x00000010140a722b */ /* 0x004fcc0000000006 */
[----:B------:R-:W0:Y:S02]  /*2470*/  MUFU.RCP64H R3, R11 ;  /* 0x0000000b00037308 */ /* 0x000e240000001800 */
[----:B0-----:R-:W-:-:S08]  /*2480*/  DFMA R6, -R10, R2, 1 ;  /* 0x3ff000000a06742b */ /* 0x001fd00000000102 */
[----:B------:R-:W-:-:S08]  /*2490*/  DFMA R6, R6, R6, R6 ;  /* 0x000000060606722b */ /* 0x000fd00000000006 */
[----:B------:R-:W-:-:S08]  /*24a0*/  DFMA R6, R2, R6, R2 ;  /* 0x000000060206722b */ /* 0x000fd00000000002 */
[----:B------:R-:W-:-:S08]  /*24b0*/  DFMA R2, -R10, R6, 1 ;  /* 0x3ff000000a02742b */ /* 0x000fd00000000106 */
[----:B------:R-:W-:-:S08]  /*24c0*/  DFMA R2, R6, R2, R6 ;  /* 0x000000020602722b */ /* 0x000fd00000000006 */
[----:B------:R-:W-:-:S08]  /*24d0*/  DMUL R8, R4, -R2 ;  /* 0x8000000204087228 */ /* 0x000fd00000000000 */
[--C-:B------:R-:W-:Y:S02]  /*24e0*/  DFMA R6, -R10, R8, -R4.reuse ;  /* 0x000000080a06722b */ /* 0x100fe40000000904 */
[----:B------:R-:W-:-:S06]  /*24f0*/  DADD R4, -RZ, -R4 ;  /* 0x00000000ff047229 */ /* 0x000fcc0000000904 */
[----:B------:R-:W-:-:S04]  /*2500*/  DFMA R8, R2, R6, R8 ;  /* 0x000000060208722b */ /* 0x000fc80000000008 */
[----:B------:R-:W-:-:S06]  /*2510*/  FSETP.GEU.AND P1, PT, |R5|, 6.5827683646048100446e-37, PT ;  /* 0x036000000500780b */ /* 0x000fcc0003f2e200 */
[----:B------:R-:W-:-:S05]  /*2520*/  FFMA R0, RZ, R11, R9 ;  /* 0x0000000bff007223 */ /* 0x000fca0000000009 */
[----:B------:R-:W-:-:S13]  /*2530*/  FSETP.GT.AND P0, PT, |R0|, 1.469367938527859385e-39, PT ;  /* 0x001000000000780b */ /* 0x000fda0003f04200 */
[----:B------:R-:W-:Y:S05]  /*2540*/  @P0 BRA P1, `(.L_x_10) ;  /* 0x0000000000180947 */ /* 0x000fea0000800000 */
[----:B------:R-:W-:Y:S01]  /*2550*/  IMAD.MOV.U32 R2, RZ, RZ, R10 ;  /* 0x000000ffff027224 */ /* 0x000fe200078e000a */
[----:B------:R-:W-:Y:S02]  /*2560*/  MOV R3, R11 ;  /* 0x0000000b00037202 */ /* 0x000fe40000000f00 */
[----:B------:R-:W-:-:S07]  /*2570*/  MOV R0, 0x2590 ;  /* 0x0000259000007802 */ /* 0x000fce0000000f00 */
[----:B-----5:R-:W-:Y:S05]  /*2580*/  CALL.REL.NOINC `($__internal_0_$__cuda_sm20_div_rn_f64_full) ;  /* 0x0000000000dc7944 */ /* 0x020fea0003c00000 */
[----:B------:R-:W-:Y:S02]  /*2590*/  IMAD.MOV.U32 R8, RZ, RZ, R2 ;  /* 0x000000ffff087224 */ /* 0x000fe400078e0002 */
[----:B------:R-:W-:-:S07]  /*25a0*/  IMAD.MOV.U32 R9, RZ, RZ, R3 ;  /* 0x000000ffff097224 */ /* 0x000fce00078e0003 */
.L_x_10:
[----:B------:R-:W0:Y:S01]  /*25b0*/  MUFU.RCP64H R3, R11 ;  /* 0x0000000b00037308 */ /* 0x000e220000001800 */
[----:B------:R-:W-:-:S06]  /*25c0*/  IMAD.MOV.U32 R2, RZ, RZ, 0x1 ;  /* 0x00000001ff027424 */ /* 0x000fcc00078e00ff */
[----:B0-----:R-:W-:-:S08]  /*25d0*/  DFMA R4, -R10, R2, 1 ;  /* 0x3ff000000a04742b */ /* 0x001fd00000000102 */
[----:B------:R-:W-:-:S08]  /*25e0*/  DFMA R4, R4, R4, R4 ;  /* 0x000000040404722b */ /* 0x000fd00000000004 */
[----:B------:R-:W-:Y:S02]  /*25f0*/  DFMA R2, R2, R4, R2 ;  /* 0x000000040202722b */ /* 0x000fe40000000002 */
[----:B-----5:R-:W-:-:S06]  /*2600*/  DFMA R4, -R20, R12, R18 ;  /* 0x0000000c1404722b */ /* 0x020fcc0000000112 */
[----:B------:R-:W-:-:S04]  /*2610*/  DFMA R6, -R10, R2, 1 ;  /* 0x3ff000000a06742b */ /* 0x000fc80000000102 */
[----:B------:R-:W-:-:S04]  /*2620*/  FSETP.GEU.AND P1, PT, |R5|, 6.5827683646048100446e-37, PT ;  /* 0x036000000500780b */ /* 0x000fc80003f2e200 */
        /* <DEDUP_REMOVED lines=11> */
[----:B------:R-:W-:Y:S02]  /*26e0*/  IMAD.MOV.U32 R18, RZ, RZ, R2 ;  /* 0x000000ffff127224 */ /* 0x000fe400078e0002 */
[----:B------:R-:W-:-:S07]  /*26f0*/  IMAD.MOV.U32 R19, RZ, RZ, R3 ;  /* 0x000000ffff137224 */ /* 0x000fce00078e0003 */
.L_x_11:
[----:B------:R-:W2:Y:S04]  /*2700*/  LDL.128 R20, [R1+0x4e0] ;  /* 0x0004e00001147983 */ /* 0x000ea80000100c00 */
[----:B------:R-:W3:Y:S01]  /*2710*/  LDL.64 R2, [R1+0x4f8] ;  /* 0x0004f80001027983 */ /* 0x000ee20000100a00 */
[----:B------:R-:W-:Y:S01]  /*2720*/  MOV R4, 0x1 ;  /* 0x0000000100047802 */ /* 0x000fe20000000f00 */
[----:B------:R-:W0:Y:S01]  /*2730*/  LDCU.64 UR4, c[0x0][0x358] ;  /* 0x00006b00ff0477ac */ /* 0x000e220008000a00 */
[C---:B--2---:R-:W-:Y:S02]  /*2740*/  DFMA R14, R22.reuse, R8, R20 ;  /* 0x00000008160e722b */ /* 0x044fe40000000014 */
[----:B---3--:R-:W-:-:S04]  /*2750*/  DFMA R10, R22, -R18, R2 ;  /* 0x80000012160a722b */ /* 0x008fc80000000002 */
[----:B------:R-:W1:Y:S06]  /*2760*/  MUFU.RCP64H R5, R15 ;  /* 0x0000000f00057308 */ /* 0x000e6c0000001800 */
[----:B------:R-:W-:Y:S01]  /*2770*/  FSETP.GEU.AND P1, PT, |R11|, 6.5827683646048100446e-37, PT ;  /* 0x036000000b00780b */ /* 0x000fe20003f2e200 */
        /* <DEDUP_REMOVED lines=13> */
[----:B------:R-:W-:Y:S02]  /*2850*/  IMAD.MOV.U32 R5, RZ, RZ, R11 ;  /* 0x000000ffff057224 */ /* 0x000fe400078e000b */
[----:B------:R-:W-:Y:S02]  /*2860*/  IMAD.MOV.U32 R2, RZ, RZ, R14 ;  /* 0x000000ffff027224 */ /* 0x000fe400078e000e */
[----:B------:R-:W-:-:S07]  /*2870*/  IMAD.MOV.U32 R3, RZ, RZ, R15 ;  /* 0x000000ffff037224 */ /* 0x000fce00078e000f */
[----:B------:R-:W-:Y:S05]  /*2880*/  CALL.REL.NOINC `($__internal_0_$__cuda_sm20_div_rn_f64_full) ;  /* 0x00000000001c7944 */ /* 0x000fea0003c00000 */
.L_x_12:
[----:B------:R-:W0:Y:S01]  /*2890*/  LDC.64 R4, c[0x0][0x380] ;  /* 0x0000e000ff047b82 */ /* 0x000e220000000a00 */
[----:B------:R-:W-:-:S08]  /*28a0*/  DFMA R8, R2, R8, R18 ;  /* 0x000000080208722b */ /* 0x000fd00000000012 */
[----:B------:R-:W-:Y:S01]  /*28b0*/  DFMA R12, R8, R16, R12 ;  /* 0x00000010080c722b */ /* 0x000fe2000000000c */
[----:B0-----:R-:W-:Y:S04]  /*28c0*/  STG.E.64 desc[UR4][R4.64], R2 ;  /* 0x0000000204007986 */ /* 0x001fe8000c101b04 */
[----:B------:R-:W-:Y:S04]  /*28d0*/  STG.E.64 desc[UR4][R4.64+0x8], R8 ;  /* 0x0000080804007986 */ /* 0x000fe8000c101b04 */
[----:B------:R-:W-:Y:S01]  /*28e0*/  STG.E.64 desc[UR4][R4.64+0x10], R12 ;  /* 0x0000100c04007986 */ /* 0x000fe2000c101b04 */
[----:B------:R-:W-:Y:S05]  /*28f0*/  EXIT ;  /* 0x000000000000794d */ /* 0x000fea0003800000 */
        .weak           $__internal_0_$__cuda_sm20_div_rn_f64_full
        .type           $__internal_0_$__cuda_sm20_div_rn_f64_full,@function
        .size           $__internal_0_$__cuda_sm20_div_rn_f64_full,(.L_x_32 - $__internal_0_$__cuda_sm20_div_rn_f64_full)
$__internal_0_$__cuda_sm20_div_rn_f64_full:
[C---:B------:R-:W-:Y:S01]  /*2900*/  FSETP.GEU.AND P0, PT, |R3|.reuse, 1.469367938527859385e-39, PT ;  /* 0x001000000300780b */ /* 0x040fe20003f0e200 */
[--C-:B------:R-:W-:Y:S01]  /*2910*/  IMAD.MOV.U32 R14, RZ, RZ, R2.reuse ;  /* 0x000000ffff0e7224 */ /* 0x100fe200078e0002 */
[C---:B------:R-:W-:Y:S01]  /*2920*/  LOP3.LUT R6, R3.reuse, 0x800fffff, RZ, 0xc0, !PT ;  /* 0x800fffff03067812 */ /* 0x040fe200078ec0ff */
[----:B------:R-:W-:Y:S02]  /*2930*/  IMAD.MOV.U32 R15, RZ, RZ, R3 ;  /* 0x000000ffff0f7224 */ /* 0x000fe400078e0003 */
[----:B------:R-:W-:Y:S01]  /*2940*/  IMAD.MOV.U32 R60, RZ, RZ, R2 ;  /* 0x000000ffff3c7224 */ /* 0x000fe200078e0002 */
[----:B------:R-:W-:Y:S01]  /*2950*/  LOP3.LUT R61, R6, 0x3ff00000, RZ, 0xfc, !PT ;  /* 0x3ff00000063d7812 */ /* 0x000fe200078efcff */
[----:B------:R-:W-:Y:S01]  /*2960*/  IMAD.MOV.U32 R93, RZ, RZ, R5 ;  /* 0x000000ffff5d7224 */ /* 0x000fe200078e0005 */
[----:B------:R-:W-:Y:S01]  /*2970*/  MOV R6, 0x1 ;  /* 0x0000000100067802 */ /* 0x000fe20000000f00 */
[----:B------:R-:W-:Y:S01]  /*2980*/  IMAD.MOV.U32 R92, RZ, RZ, R4 ;  /* 0x000000ffff5c7224 */ /* 0x000fe200078e0004 */
[----:B------:R-:W-:Y:S01]  /*2990*/  LOP3.LUT R5, R3, 0x7ff00000, RZ, 0xc0, !PT ;  /* 0x7ff0000003057812 */ /* 0x000fe200078ec0ff */
[----:B------:R-:W-:Y:S01]  /*29a0*/  IMAD.MOV.U32 R3, RZ, RZ, 0x1ca00000 ;  /* 0x1ca00000ff037424 */ /* 0x000fe200078e00ff */
[----:B------:R-:W-:Y:S01]  /*29b0*/  LOP3.LUT R2, R93, 0x7ff00000, RZ, 0xc0, !PT ;  /* 0x7ff000005d027812 */ /* 0x000fe200078ec0ff */
[----:B------:R-:W-:Y:S01]  /*29c0*/  @!P0 DMUL R60, R14, 8.98846567431157953865e+307 ;  /* 0x7fe000000e3c8828 */ /* 0x000fe20000000000 */
[----:B------:R-:W-:-:S02]  /*29d0*/  IMAD.MOV.U32 R90, RZ, RZ, R92 ;  /* 0x000000ffff5a7224 */ /* 0x000fc400078e005c */
[----:B------:R-:W-:-:S03]  /*29e0*/  ISETP.GE.U32.AND P1, PT, R2, R5, PT ;  /* 0x000000050200720c */ /* 0x000fc60003f26070 */
[----:B------:R-:W0:Y:S01]  /*29f0*/  MUFU.RCP64H R7, R61 ;  /* 0x0000003d00077308 */ /* 0x000e220000001800 */
[----:B------:R-:W-:Y:S02]  /*2a00*/  SEL R4, R3, 0x63400000, !P1 ;  /* 0x6340000003047807 */ /* 0x000fe40004800000 */
[----:B------:R-:W-:Y:S02]  /*2a10*/  FSETP.GEU.AND P1, PT, |R93|, 1.469367938527859385e-39, PT ;  /* 0x001000005d00780b */ /* 0x000fe40003f2e200 */
[----:B------:R-:W-:Y:S01]  /*2a20*/  LOP3.LUT R91, R4, 0x800fffff, R93, 0xf8, !PT ;  /* 0x800fffff045b7812 */ /* 0x000fe200078ef85d */
[----:B------:R-:W-:Y:S01]  /*2a30*/  IMAD.MOV.U32 R4, RZ, RZ, R2 ;  /* 0x000000ffff047224 */ /* 0x000fe200078e0002 */
[----:B0-----:R-:W-:-:S08]  /*2a40*/  DFMA R94, R6, -R60, 1 ;  /* 0x3ff00000065e742b */ /* 0x001fd0000000083c */
[----:B------:R-:W-:-:S08]  /*2a50*/  DFMA R94, R94, R94, R94 ;  /* 0x0000005e5e5e722b */ /* 0x000fd0000000005e */
[----:B------:R-:W-:-:S08]  /*2a60*/  DFMA R94, R6, R94, R6 ;  /* 0x0000005e065e722b */ /* 0x000fd00000000006 */
[----:B------:R-:W-:-:S08]  /*2a70*/  DFMA R6, R94, -R60, 1 ;  /* 0x3ff000005e06742b */ /* 0x000fd0000000083c */
[----:B------:R-:W-:Y:S01]  /*2a80*/  DFMA R94, R94, R6, R94 ;  /* 0x000000065e5e722b */ /* 0x000fe2000000005e */
[----:B------:R-:W-:Y:S10]  /*2a90*/  @P1 BRA `(.L_x_13) ;  /* 0x0000000000201947 */ /* 0x000ff40003800000 */
[----:B------:R-:W-:Y:S01]  /*2aa0*/  LOP3.LUT R7, R15, 0x7ff00000, RZ, 0xc0, !PT ;  /* 0x7ff000000f077812 */ /* 0x000fe200078ec0ff */
[----:B------:R-:W-:-:S03]  /*2ab0*/  IMAD.MOV.U32 R6, RZ, RZ, RZ ;  /* 0x000000ffff067224 */ /* 0x000fc600078e00ff */
[----:B------:R-:W-:-:S04]  /*2ac0*/  ISETP.GE.U32.AND P1, PT, R2, R7, PT ;  /* 0x000000070200720c */ /* 0x000fc80003f26070 */
[----:B------:R-:W-:-:S04]  /*2ad0*/  SEL R4, R3, 0x63400000, !P1 ;  /* 0x6340000003047807 */ /* 0x000fc80004800000 */
[----:B------:R-:W-:-:S04]  /*2ae0*/  LOP3.LUT R4, R4, 0x80000000, R93, 0xf8, !PT ;  /* 0x8000000004047812 */ /* 0x000fc800078ef85d */
[----:B------:R-:W-:-:S06]  /*2af0*/  LOP3.LUT R7, R4, 0x100000, RZ, 0xfc, !PT ;  /* 0x0010000004077812 */ /* 0x000fcc00078efcff */
[----:B------:R-:W-:-:S10]  /*2b00*/  DFMA R90, R90, 2, -R6 ;  /* 0x400000005a5a782b */ /* 0x000fd40000000806 */
[----:B------:R-:W-:-:S07]  /*2b10*/  LOP3.LUT R4, R91, 0x7ff00000, RZ, 0xc0, !PT ;  /* 0x7ff000005b047812 */ /* 0x000fce00078ec0ff */
.L_x_13:
[----:B------:R-:W-:Y:S01]  /*2b20*/  VIADD R6, R4, 0xffffffff ;  /* 0xffffffff04067836 */ /* 0x000fe20000000000 */
[----:B------:R-:W-:Y:S01]  /*2b30*/  @!P0 LOP3.LUT R5, R61, 0x7ff00000, RZ, 0xc0, !PT ;  /* 0x7ff000003d058812 */ /* 0x000fe200078ec0ff */
[----:B------:R-:W-:-:S03]  /*2b40*/  DMUL R98, R94, R90 ;  /* 0x0000005a5e627228 */ /* 0x000fc60000000000 */
[----:B------:R-:W-:Y:S02]  /*2b50*/  IADD3 R7, PT, PT, R5, -0x1, RZ ;  /* 0xffffffff05077810 */ /* 0x000fe40007ffe0ff */
[----:B------:R-:W-:-:S03]  /*2b60*/  ISETP.GT.U32.AND P0, PT, R6, 0x7feffffe, PT ;  /* 0x7feffffe0600780c */ /* 0x000fc60003f04070 */
[----:B------:R-:W-:Y:S01]  /*2b70*/  DFMA R100, R98, -R60, R90 ;  /* 0x8000003c6264722b */ /* 0x000fe2000000005a */
[----:B------:R-:W-:-:S07]  /*2b80*/  ISETP.GT.U32.OR P0, PT, R7, 0x7feffffe, P0 ;  /* 0x7feffffe0700780c */ /* 0x000fce0000704470 */
[----:B------:R-:W-:-:S06]  /*2b90*/  DFMA R6, R94, R100, R98 ;  /* 0x000000645e06722b */ /* 0x000fcc0000000062 */
[----:B------:R-:W-:Y:S05]  /*2ba0*/  @P0 BRA `(.L_x_14) ;  /* 0x0000000000740947 */ /* 0x000fea0003800000 */
[----:B------:R-:W-:-:S04]  /*2bb0*/  LOP3.LUT R5, R15, 0x7ff00000, RZ, 0xc0, !PT ;  /* 0x7ff000000f057812 */ /* 0x000fc800078ec0ff */
[CC--:B------:R-:W-:Y:S02]  /*2bc0*/  VIADDMNMX R4, R2.reuse, -R5.reuse, 0xb9600000, !PT ;  /* 0xb960000002047446 */ /* 0x0c0fe40007800905 */
[----:B------:R-:W-:Y:S02]  /*2bd0*/  ISETP.GE.U32.AND P0, PT, R2, R5, PT ;  /* 0x000000050200720c */ /* 0x000fe40003f06070 */
[----:B------:R-:W-:Y:S02]  /*2be0*/  VIMNMX R4, PT, PT, R4, 0x46a00000, PT ;  /* 0x46a0000004047848 */ /* 0x000fe40003fe0100 */
[----:B------:R-:W-:-:S05]  /*2bf0*/  SEL R3, R3, 0x63400000, !P0 ;  /* 0x6340000003037807 */ /* 0x000fca0004000000 */
[----:B------:R-:W-:Y:S02]  /*2c00*/  IMAD.IADD R3, R4, 0x1, -R3 ;  /* 0x0000000104037824 */ /* 0x000fe400078e0a03 */
[----:B------:R-:W-:Y:S02]  /*2c10*/  IMAD.MOV.U32 R4, RZ, RZ, RZ ;  /* 0x000000ffff047224 */ /* 0x000fe400078e00ff */
[----:B------:R-:W-:-:S06]  /*2c20*/  VIADD R5, R3, 0x7fe00000 ;  /* 0x7fe0000003057836 */ /* 0x000fcc0000000000 */
[----:B------:R-:W-:-:S10]  /*2c30*/  DMUL R94, R6, R4 ;  /* 0x00000004065e7228 */ /* 0x000fd40000000000 */
[----:B------:R-:W-:-:S13]  /*2c40*/  FSETP.GTU.AND P0, PT, |R95|, 1.469367938527859385e-39, PT ;  /* 0x001000005f00780b */ /* 0x000fda0003f0c200 */
[----:B------:R-:W-:Y:S05]  /*2c50*/  @P0 BRA `(.L_x_15) ;  /* 0x0000000000a80947 */ /* 0x000fea0003800000 */
[----:B------:R-:W-:Y:S01]  /*2c60*/  DFMA R60, R6, -R60, R90 ;  /* 0x8000003c063c722b */ /* 0x000fe2000000005a */
[----:B------:R-:W-:-:S09]  /*2c70*/  IMAD.MOV.U32 R4, RZ, RZ, RZ ;  /* 0x000000ffff047224 */ /* 0x000fd200078e00ff */
[C---:B------:R-:W-:Y:S02]  /*2c80*/  FSETP.NEU.AND P0, PT, R61.reuse, RZ, PT ;  /* 0x000000ff3d00720b */ /* 0x040fe40003f0d000 */
[----:B------:R-:W-:-:S04]  /*2c90*/  LOP3.LUT R2, R61, 0x80000000, R15, 0x48, !PT ;  /* 0x800000003d027812 */ /* 0x000fc800078e480f */
[----:B------:R-:W-:-:S07]  /*2ca0*/  LOP3.LUT R5, R2, R5, RZ, 0xfc, !PT ;  /* 0x0000000502057212 */ /* 0x000fce00078efcff */
[----:B------:R-:W-:Y:S05]  /*2cb0*/  @!P0 BRA `(.L_x_15) ;  /* 0x0000000000908947 */ /* 0x000fea0003800000 */
[----:B------:R-:W-:Y:S01]  /*2cc0*/  IMAD.MOV R15, RZ, RZ, -R3 ;  /* 0x000000ffff0f7224 */ /* 0x000fe200078e0a03 */
[----:B------:R-:W-:Y:S01]  /*2cd0*/  DMUL.RP R4, R6, R4 ;  /* 0x0000000406047228 */ /* 0x000fe20000008000 */
[----:B------:R-:W-:Y:S01]  /*2ce0*/  IMAD.MOV.U32 R14, RZ, RZ, RZ ;  /* 0x000000ffff0e7224 */ /* 0x000fe200078e00ff */
[----:B------:R-:W-:-:S05]  /*2cf0*/  IADD3 R3, PT, PT, -R3, -0x43300000, RZ ;  /* 0xbcd0000003037810 */ /* 0x000fca0007ffe1ff */
[----:B------:R-:W-:-:S03]  /*2d00*/  DFMA R14, R94, -R14, R6 ;  /* 0x8000000e5e0e722b */ /* 0x000fc60000000006 */
[----:B------:R-:W-:-:S07]  /*2d10*/  LOP3.LUT R2, R5, R2, RZ, 0x3c, !PT ;  /* 0x0000000205027212 */ /* 0x000fce00078e3cff */
[----:B------:R-:W-:-:S04]  /*2d20*/  FSETP.NEU.AND P0, PT, |R15|, R3, PT ;  /* 0x000000030f00720b */ /* 0x000fc80003f0d200 */
[----:B------:R-:W-:Y:S02]  /*2d30*/  FSEL R4, R4, R94, !P0 ;  /* 0x0000005e04047208 */ /* 0x000fe40004000000 */
[----:B------:R-:W-:-:S03]  /*2d40*/  FSEL R5, R2, R95, !P0 ;  /* 0x0000005f02057208 */ /* 0x000fc60004000000 */
[----:B------:R-:W-:Y:S01]  /*2d50*/  IMAD.MOV.U32 R94, RZ, RZ, R4 ;  /* 0x000000ffff5e7224 */ /* 0x000fe200078e0004 */
[----:B------:R-:W-:Y:S01]  /*2d60*/  MOV R95, R5 ;  /* 0x00000005005f7202 */ /* 0x000fe20000000f00 */
[----:B------:R-:W-:Y:S06]  /*2d70*/  BRA `(.L_x_15) ;  /* 0x0000000000607947 */ /* 0x000fec0003800000 */
.L_x_14:
[----:B------:R-:W-:-:S14]  /*2d80*/  DSETP.NAN.AND P0, PT, R92, R92, PT ;  /* 0x0000005c5c00722a */ /* 0x000fdc0003f08000 */
[----:B------:R-:W-:Y:S05]  /*2d90*/  @P0 BRA `(.L_x_16) ;  /* 0x00000000004c0947 */ /* 0x000fea0003800000 */
[----:B------:R-:W-:-:S14]  /*2da0*/  DSETP.NAN.AND P0, PT, R14, R14, PT ;  /* 0x0000000e0e00722a */ /* 0x000fdc0003f08000 */
[----:B------:R-:W-:Y:S05]  /*2db0*/  @P0 BRA `(.L_x_17) ;  /* 0x0000000000340947 */ /* 0x000fea0003800000 */
[----:B------:R-:W-:Y:S01]  /*2dc0*/  ISETP.NE.AND P0, PT, R4, R5, PT ;  /* 0x000000050400720c */ /* 0x000fe20003f05270 */
[----:B------:R-:W-:Y:S02]  /*2dd0*/  IMAD.MOV.U32 R94, RZ, RZ, 0x0 ;  /* 0x00000000ff5e7424 */ /* 0x000fe400078e00ff */
[----:B------:R-:W-:-:S10]  /*2de0*/  IMAD.MOV.U32 R95, RZ, RZ, -0x80000 ;  /* 0xfff80000ff5f7424 */ /* 0x000fd400078e00ff */
[----:B------:R-:W-:Y:S05]  /*2df0*/  @!P0 BRA `(.L_x_15) ;  /* 0x0000000000408947 */ /* 0x000fea0003800000 */
[----:B------:R-:W-:Y:S02]  /*2e00*/  ISETP.NE.AND P0, PT, R4, 0x7ff00000, PT ;  /* 0x7ff000000400780c */ /* 0x000fe40003f05270 */
[----:B------:R-:W-:Y:S02]  /*2e10*/  LOP3.LUT R3, R93, 0x80000000, R15, 0x48, !PT ;  /* 0x800000005d037812 */ /* 0x000fe400078e480f */
[----:B------:R-:W-:-:S13]  /*2e20*/  ISETP.EQ.OR P0, PT, R5, RZ, !P0 ;  /* 0x000000ff0500720c */ /* 0x000fda0004702670 */
[----:B------:R-:W-:Y:S01]  /*2e30*/  @P0 LOP3.LUT R2, R3, 0x7ff00000, RZ, 0xfc, !PT ;  /* 0x7ff0000003020812 */ /* 0x000fe200078efcff */
[----:B------:R-:W-:Y:S02]  /*2e40*/  @!P0 IMAD.MOV.U32 R94, RZ, RZ, RZ ;  /* 0x000000ffff5e8224 */ /* 0x000fe400078e00ff */
[----:B------:R-:W-:Y:S02]  /*2e50*/  @!P0 IMAD.MOV.U32 R95, RZ, RZ, R3 ;  /* 0x000000ffff5f8224 */ /* 0x000fe400078e0003 */
[----:B------:R-:W-:Y:S02]  /*2e60*/  @P0 IMAD.MOV.U32 R94, RZ, RZ, RZ ;  /* 0x000000ffff5e0224 */ /* 0x000fe400078e00ff */
[----:B------:R-:W-:Y:S01]  /*2e70*/  @P0 IMAD.MOV.U32 R95, RZ, RZ, R2 ;  /* 0x000000ffff5f0224 */ /* 0x000fe200078e0002 */
[----:B------:R-:W-:Y:S06]  /*2e80*/  BRA `(.L_x_15) ;  /* 0x00000000001c7947 */ /* 0x000fec0003800000 */
.L_x_17:
[----:B------:R-:W-:Y:S01]  /*2e90*/  LOP3.LUT R3, R15, 0x80000, RZ, 0xfc, !PT ;  /* 0x000800000f037812 */ /* 0x000fe200078efcff */
[----:B------:R-:W-:-:S03]  /*2ea0*/  IMAD.MOV.U32 R94, RZ, RZ, R14 ;  /* 0x000000ffff5e7224 */ /* 0x000fc600078e000e */
[----:B------:R-:W-:Y:S01]  /*2eb0*/  MOV R95, R3 ;  /* 0x00000003005f7202 */ /* 0x000fe20000000f00 */
[----:B------:R-:W-:Y:S06]  /*2ec0*/  BRA `(.L_x_15) ;  /* 0x00000000000c7947 */ /* 0x000fec0003800000 */
.L_x_16:
[----:B------:R-:W-:Y:S01]  /*2ed0*/  LOP3.LUT R3, R93, 0x80000, RZ, 0xfc, !PT ;  /* 0x000800005d037812 */ /* 0x000fe200078efcff */
[----:B------:R-:W-:-:S04]  /*2ee0*/  IMAD.MOV.U32 R94, RZ, RZ, R92 ;  /* 0x000000ffff5e7224 */ /* 0x000fc800078e005c */
[----:B------:R-:W-:-:S07]  /*2ef0*/  IMAD.MOV.U32 R95, RZ, RZ, R3 ;  /* 0x000000ffff5f7224 */ /* 0x000fce00078e0003 */
.L_x_15:
[----:B------:R-:W-:Y:S02]  /*2f00*/  IMAD.MOV.U32 R4, RZ, RZ, R0 ;  /* 0x000000ffff047224 */ /* 0x000fe400078e0000 */
[----:B------:R-:W-:Y:S02]  /*2f10*/  IMAD.MOV.U32 R5, RZ, RZ, 0x0 ;  /* 0x00000000ff057424 */ /* 0x000fe400078e00ff */
[----:B------:R-:W-:Y:S02]  /*2f20*/  IMAD.MOV.U32 R2, RZ, RZ, R94 ;  /* 0x000000ffff027224 */ /* 0x000fe400078e005e */
[----:B------:R-:W-:Y:S01]  /*2f30*/  IMAD.MOV.U32 R3, RZ, RZ, R95 ;  /* 0x000000ffff037224 */ /* 0x000fe200078e005f */
[----:B------:R-:W-:Y:S06]  /*2f40*/  RET.REL.NODEC R4 `(_Z7kernel1Pd) ;  /* 0xffffffd0042c7950 */ /* 0x000fec0003c3ffff */
.L_x_18:
[----:B------:R-:W-:-:S00]  /*2f50*/  BRA `(.L_x_18) ;  /* 0xfffffffc00fc7947 */ /* 0x000fc0000383ffff */
[----:B------:R-:W-:-:S00]  /*2f60*/  NOP ;  /* 0x0000000000007918 */ /* 0x000fc00000000000 */
        /* <DEDUP_REMOVED lines=9> */
.L_x_32:


//--------------------- .text._Z7kernel2PdS_      --------------------------
	.section	.text._Z7kernel2PdS_,"ax",@progbits
	.align	128
        .global         _Z7kernel2PdS_
        .type           _Z7kernel2PdS_,@function
        .size           _Z7kernel2PdS_,(.L_x_33 - _Z7kernel2PdS_)
        .other          _Z7kernel2PdS_,@"STO_CUDA_ENTRY STV_DEFAULT"
_Z7kernel2PdS_:
.text._Z7kernel2PdS_:
[----:B------:R-:W0:Y:S01]  /*0000*/  LDC R1, c[0x0][0x37c] ;  /* 0x0000df00ff017b82 */ /* 0x000e220000000800 */
[----:B------:R-:W1:Y:S07]  /*0010*/  S2R R0, SR_CTAID.X ;  /* 0x0000000000007919 */ /* 0x000e6e0000002500 */
[----:B------:R-:W1:Y:S01]  /*0020*/  LDC.64 R2, c[0x0][0x380] ;  /* 0x0000e000ff027b82 */ /* 0x000e620000000a00 */
[----:B------:R-:W2:Y:S01]  /*0030*/  LDCU.64 UR4, c[0x0][0x358] ;  /* 0x00006b00ff0477ac */ /* 0x000ea20008000a00 */
[----:B0-----:R-:W-:-:S02]  /*0040*/  VIADD R1, R1, 0xfffffb20 ;  /* 0xfffffb2001017836 */ /* 0x001fc40000000000 */
[----:B-1----:R-:W-:-:S05]  /*0050*/  IMAD.WIDE.U32 R22, R0, 0x8, R2 ;  /* 0x0000000800167825 */ /* 0x002fca00078e0002 */
[----:B--2---:R-:W2:Y:S01]  /*0060*/  LDG.E.64 R20, desc[UR4][R22.64] ;  /* 0x0000000416147981 */ /* 0x004ea2000c1e1b00 */
[----:B------:R-:W-:Y:S02]  /*0070*/  HFMA2 R16, -RZ, RZ, 0, 0 ;  /* 0x00000000ff107431 */ /* 0x000fe400000001ff */
[----:B------:R-:W-:Y:S01]  /*0080*/  IMAD.MOV.U32 R10, RZ, RZ, 0x0 ;  /* 0x00000000ff0a7424 */ /* 0x000fe200078e00ff */
[----:B------:R-:W-:Y:S01]  /*0090*/  CS2R R8, SRZ ;  /* 0x0000000000087805 */ /* 0x000fe2000001ff00 */
[----:B------:R-:W-:Y:S01]  /*00a0*/  IMAD.MOV.U32 R11, RZ, RZ, 0x40080000 ;  /* 0x40080000ff0b7424 */ /* 0x000fe200078e00ff */
[----:B------:R-:W-:Y:S02]  /*00b0*/  CS2R R12, SRZ ;  /* 0x00000000000c7805 */ /* 0x000fe4000001ff00 */
[----:B------:R-:W-:Y:S01]  /*00c0*/  MOV R14, 0x0 ;  /* 0x00000000000e7802 */ /* 0x000fe20000000f00 */
[----:B------:R-:W-:Y:S02]  /*00d0*/  IMAD.MOV.U32 R15, RZ, RZ, 0x40080000 ;  /* 0x40080000ff0f7424 */ /* 0x000fe400078e00ff */
[----:B------:R-:W-:-:S02]  /*00e0*/  HFMA2 R26, -RZ, RZ, 0, 0 ;  /* 0x00000000ff1a7431 */ /* 0x000fc400000001ff */
[----:B------:R-:W-:Y:S01]  /*00f0*/  IMAD.MOV.U32 R18, RZ, RZ, 0x0 ;  /* 0x00000000ff127424 */ /* 0x000fe200078e00ff */
[----:B------:R0:W-:Y:S01]  /*0100*/  STL.128 [R1+0xc0], R8 ;  /* 0x0000c00801007387 */ /* 0x0001e20000100c00 */
[----:B------:R-:W-:Y:S02]  /*0110*/  IMAD.MOV.U32 R19, RZ, RZ, 0x40200000 ;  /* 0x40200000ff137424 */ /* 0x000fe400078e00ff */
[----:B------:R-:W-:Y:S02]  /*0120*/  HFMA2 R4, -RZ, RZ, 0, 0 ;  /* 0x00000000ff047431 */ /* 0x000fe400000001ff */
[----:B------:R-:W-:Y:S01]  /*0130*/  IMAD.MOV.U32 R17, RZ, RZ, 0x40240000 ;  /* 0x40240000ff117424 */ /* 0x000fe200078e00ff */
[----:B------:R1:W-:Y:S01]  /*0140*/  STL.128 [R1+0xd0], R12 ;  /* 0x0000d00c01007387 */ /* 0x0003e20000100c00 */
[----:B------:R-:W-:Y:S01]  /*0150*/  IMAD.MOV.U32 R24, RZ, RZ, 0x0 ;  /* 0x00000000ff187424 */ /* 0x000fe200078e00ff */
[----:B------:R-:W-:Y:S01]  /*0160*/  MOV R30, 0x0 ;  /* 0x00000000001e7802 */ /* 0x000fe20000000f00 */
[----:B------:R-:W-:Y:S01]  /*0170*/  IMAD.MOV.U32 R25, RZ, RZ, 0x40240000 ;  /* 0x40240000ff197424 */ /* 0x000fe200078e00ff */
[----:B------:R3:W-:Y:S01]  /*0180*/  STL.128 [R1+0xe0], R16 ;  /* 0x0000e01001007387 */ /* 0x0007e20000100c00 */
[----:B------:R-:W-:Y:S01]  /*0190*/  IMAD.MOV.U32 R27, RZ, RZ, 0x40100000 ;  /* 0x40100000ff1b7424 */ /* 0x000fe200078e00ff */
[----:B------:R-:W-:Y:S01]  /*01a0*/  ISETP.NE.AND P0, PT, R0, RZ, PT ;  /* 0x000000ff0000720c */ /* 0x000fe20003f05270 */
[----:B------:R-:W-:Y:S01]  /*01b0*/  IMAD.MOV.U32 R6, RZ, RZ, 0x0 ;  /* 0x00000000ff067424 */ /* 0x000fe200078e00ff */
[----:B------:R-:W-:Y:S01]  /*01c0*/  STL.128 [R1+0x10], RZ ;  /* 0x000010ff01007387 */ /* 0x000fe20000100c00 */
[----:B------:R-:W-:-:S02]  /*01d0*/  IMAD.MOV.U32 R7, RZ, RZ, 0x40220000 ;  /* 0x40220000ff077424 */ /* 0x000fc400078e00ff */
[----:B------:R-:W-:Y:S01]  /*01e0*/  IMAD.MOV.U32 R5, RZ, RZ, 0x40240000 ;  /* 0x40240000ff057424 */ /* 0x000fe200078e00ff */
[----:B0-----:R-:W-:Y:S01]  /*01f0*/  CS2R R8, SRZ ;  /* 0x0000000000087805 */ /* 0x001fe2000001ff00 */
[----:B------:R-:W-:Y:S01]  /*0200*/  IMAD.MOV.U32 R11, RZ, RZ, 0x40000000 ;  /* 0x40000000ff0b7424 */ /* 0x000fe200078e00ff */
[----:B------:R0:W-:Y:S01]  /*0210*/  STL.128 [R1], R24 ;  /* 0x0000001801007387 */ /* 0x0001e20000100c00 */
[----:B------:R-:W-:Y:S01]  /*0220*/  IMAD.MOV.U32 R28, RZ, RZ, 0x0 ;  /* 0x00000000ff1c7424 */ /* 0x000fe200078e00ff */
[----:B-1----:R-:W-:Y:S01]  /*0230*/  MOV R12, 0x0 ;  /* 0x00000000000c7802 */ /* 0x002fe20000000f00 */
[----:B------:R-:W-:Y:S01]  /*0240*/  IMAD.MOV.U32 R13, RZ, RZ, 0x40240000 ;  /* 0x40240000ff0d7424 */ /* 0x000fe200078e00ff */
[----:B------:R1:W-:Y:S01]  /*0250*/  STL.128 [R1+0x140], R8 ;  /* 0x0001400801007387 */ /* 0x0003e20000100c00 */
[----:B------:R-:W-:Y:S01]  /*0260*/  IMAD.MOV.U32 R15, RZ, RZ, 0x40200000 ;  /* 0x40200000ff0f7424 */ /* 0x000fe200078e00ff */
[----:B---3--:R-:W-:Y:S01]  /*0270*/  CS2R R16, SRZ ;  /* 0x0000000000107805 */ /* 0x008fe2000001ff00 */
[----:B------:R-:W-:Y:S01]  /*0280*/  IMAD.MOV.U32 R19, RZ, RZ, 0x3ff00000 ;  /* 0x3ff00000ff137424 */ /* 0x000fe200078e00ff */
[----:B------:R3:W-:Y:S01]  /*0290*/  STL.128 [R1+0x70], R4 ;  /* 0x0000700401007387 */ /* 0x0007e20000100c00 */
[----:B------:R-:W-:-:S02]  /*02a0*/  IMAD.MOV.U32 R29, RZ, RZ, 0x3ff00000 ;  /* 0x3ff00000ff1d7424 */ /* 0x000fc400078e00ff */
[----:B------:R-:W-:Y:S01]  /*02b0*/  IMAD.MOV.U32 R31, RZ, RZ, 0x3ff00000 ;  /* 0x3ff00000ff1f7424 */ /* 0x000fe200078e00ff */
[----:B------:R4:W-:Y:S04]  /*02c0*/  STL.128 [R1+0x150], R12 ;  /* 0x0001500c01007387 */ /* 0x0009e80000100c00 */
[----:B------:R5:W-:Y:S01]  /*02d0*/  STL.128 [R1+0x190], R16 ;  /* 0x0001901001007387 */ /* 0x000be20000100c00 */
[----:B0-----:R-:W0:Y:S01]  /*02e0*/  LDC.64 R24, c[0x0][0x388] ;  /* 0x0000e200ff187b82 */ /* 0x001e220000000a00 */
[----:B-1----:R-:W-:Y:S01]  /*02f0*/  IMAD.MOV.U32 R8, RZ, RZ, 0x0 ;  /* 0x00000000ff087424 */ /* 0x002fe200078e00ff */
[----:B------:R-:W-:Y:S01]  /*0300*/  MOV R11, 0x3ff00000 ;  /* 0x3ff00000000b7802 */ /* 0x000fe20000000f00 */
[----:B------:R-:W-:Y:S01]  /*0310*/  IMAD.MOV.U32 R9, RZ, RZ, 0x40240000 ;  /* 0x40240000ff097424 */ /* 0x000fe200078e00ff */
[----:B------:R-:W-:Y:S01]  /*0320*/  STL.128 [R1+0x60], R28 ;  /* 0x0000601c01007387 */ /* 0x000fe20000100c00 */
[----:B---3--:R-:W-:Y:S01]  /*0330*/  IMAD.MOV.U32 R5, RZ, RZ, 0x40140000 ;  /* 0x40140000ff057424 */ /* 0x008fe200078e00ff */
[----:B------:R-:W-:-:S02]  /*0340*/  CS2R R6, SRZ ;  /* 0x0000000000067805 */ /* 0x000fc4000001ff00 */
[----:B------:R1:W-:Y:S01]  /*0350*/  STL.128 [R1+0x1c0], R8 ;  /* 0x0001c00801007387 */ /* 0x0003e20000100c00 */
[----:B----4-:R-:W-:Y:S01]  /*0360*/  IMAD.MOV.U32 R13, RZ, RZ, 0x40180000 ;  /* 0x40180000ff0d7424 */ /* 0x010fe200078e00ff */
[----:B------:R-:W-:Y:S02]  /*0370*/  CS2R R14, SRZ ;  /* 0x00000000000e7805 */ /* 0x000fe4000001ff00 */
[----:B------:R3:W-:Y:S01]  /*0380*/  STL.128 [R1+0x130], R4 ;  /* 0x0001300401007387 */ /* 0x0007e20000100c00 */
[----:B-----5:R-:W-:Y:S01]  /*0390*/  CS2R R16, SRZ ;  /* 0x0000000000107805 */ /* 0x020fe2000001ff00 */
[----:B------:R-:W-:Y:S02]  /*03a0*/  IMAD.MOV.U32 R19, RZ, RZ, 0x40000000 ;  /* 0x40000000ff137424 */ /* 0x000fe400078e00ff */
[----:B------:R4:W-:Y:S04]  /*03b0*/  STL.128 [R1+0x200], R12 ;  /* 0x0002000c01007387 */ /* 0x0009e80000100c00 */
[----:B------:R5:W-:Y:S01]  /*03c0*/  STL.128 [R1+0x220], R16 ;  /* 0x0002201001007387 */ /* 0x000be20000100c00 */
[----:B-1----:R-:W-:-:S03]  /*03d0*/  CS2R R8, SRZ ;  /* 0x0000000000087805 */ /* 0x002fc6000001ff00 */
[----:B------:R-:W-:Y:S01]  /*03e0*/  STL.128 [R1+0x20], RZ ;  /* 0x000020ff01007387 */ /* 0x000fe20000100c00 */
[----:B---3--:R-:W-:-:S03]  /*03f0*/  HFMA2 R6, -RZ, RZ, 0, 0 ;  /* 0x00000000ff067431 */ /* 0x008fc600000001ff */
[----:B------:R1:W-:Y:S01]  /*0400*/  STL.128 [R1+0x260], R8 ;  /* 0x0002600801007387 */ /* 0x0003e20000100c00 */
[----:B------:R-:W-:Y:S01]  /*0410*/  CS2R R4, SRZ ;  /* 0x0000000000047805 */ /* 0x000fe2000001ff00 */
[----:B------:R-:W-:Y:S01]  /*0420*/  IMAD.MOV.U32 R7, RZ, RZ, 0x40000000 ;  /* 0x40000000ff077424 */ /* 0x000fe200078e00ff */
[----:B----4-:R-:W-:Y:S01]  /*0430*/  CS2R R12, SRZ ;  /* 0x00000000000c7805 */ /* 0x010fe2000001ff00 */
[----:B------:R-:W-:Y:S01]  /*0440*/  IMAD.MOV.U32 R14, RZ, RZ, 0x0 ;  /* 0x00000000ff0e7424 */ /* 0x000fe200078e00ff */
[----:B------:R-:W-:Y:S01]  /*0450*/  STL.128 [R1+0x30], RZ ;  /* 0x000030ff01007387 */ /* 0x000fe20000100c00 */
[----:B------:R-:W-:Y:S01]  /*0460*/  IMAD.MOV.U32 R15, RZ, RZ, 0x40100000 ;  /* 0x40100000ff0f7424 */ /* 0x000fe200078e00ff */
[----:B-----5:R-:W-:Y:S01]  /*0470*/  MOV R19, 0x40180000 ;  /* 0x4018000000137802 */ /* 0x020fe20000000f00 */
[----:B------:R-:W-:Y:S01]  /*0480*/  IMAD.MOV.U32 R16, RZ, RZ, 0x0 ;  /* 0x00000000ff107424 */ /* 0x000fe200078e00ff */
[----:B------:R3:W-:Y:S01]  /*0490*/  STL.128 [R1+0x1b0], R4 ;  /* 0x0001b00401007387 */ /* 0x0007e20000100c00 */
[----:B------:R-:W-:-:S03]  /*04a0*/  IMAD.MOV.U32 R17, RZ, RZ, 0x40240000 ;  /* 0x40240000ff117424 */ /* 0x000fc600078e00ff */
[----:B------:R4:W-:Y:S01]  /*04b0*/  STL.128 [R1+0x290], R12 ;  /* 0x0002900c01007387 */ /* 0x0009e20000100c00 */
[----:B-1----:R-:W-:-:S03]  /*04c0*/  HFMA2 R11, -RZ, RZ, 2.03125, 0 ;  /* 0x40100000ff0b7431 */ /* 0x002fc600000001ff */
[----:B------:R1:W-:Y:S01]  /*04d0*/  STL.128 [R1+0x2a0], R16 ;  /* 0x0002a01001007387 */ /* 0x0003e20000100c00 */
[----:B------:R-:W-:-:S03]  /*04e0*/  CS2R R8, SRZ ;  /* 0x0000000000087805 */ /* 0x000fc6000001ff00 */
[----:B------:R-:W-:Y:S04]  /*04f0*/  STL.128 [R1+0x40], RZ ;  /* 0x000040ff01007387 */ /* 0x000fe80000100c00 */
[----:B------:R5:W-:Y:S01]  /*0500*/  STL.128 [R1+0x300], R8 ;  /* 0x0003000801007387 */ /* 0x000be20000100c00 */
[----:B---3--:R-:W-:Y:S02]  /*0510*/  HFMA2 R4, -RZ, RZ, 0, 0 ;  /* 0x00000000ff047431 */ /* 0x008fe400000001ff */
[----:B------:R-:W-:Y:S02]  /*0520*/  IMAD.MOV.U32 R7, RZ, RZ, 0x401c0000 ;  /* 0x401c0000ff077424 */ /* 0x000fe400078e00ff */
[----:B----4-:R-:W-:Y:S01]  /*0530*/  IMAD.MOV.U32 R12, RZ, RZ, 0x0 ;  /* 0x00000000ff0c7424 */ /* 0x010fe200078e00ff */
[----:B------:R-:W-:Y:S01]  /*0540*/  STL.128 [R1+0x50], RZ ;  /* 0x000050ff01007387 */ /* 0x000fe20000100c00 */
[----:B------:R-:W-:-:S02]  /*0550*/  IMAD.MOV.U32 R13, RZ, RZ, 0x40240000 ;  /* 0x40240000ff0d7424 */ /* 0x000fc400078e00ff */
[----:B------:R-:W-:Y:S01]  /*0560*/  IMAD.MOV.U32 R15, RZ, RZ, 0x3ff00000 ;  /* 0x3ff00000ff0f7424 */ /* 0x000fe200078e00ff */
[----:B-1----:R-:W-:Y:S02]  /*0570*/  CS2R R16, SRZ ;  /* 0x0000000000107805 */ /* 0x002fe4000001ff00 */
[----:B------:R-:W-:Y:S01]  /*0580*/  MOV R19, 0x40080000 ;  /* 0x4008000000137802 */ /* 0x000fe20000000f00 */
[----:B------:R-:W-:Y:S01]  /*0590*/  IMAD.MOV.U32 R5, RZ, RZ, 0x40240000 ;  /* 0x40240000ff057424 */ /* 0x000fe200078e00ff */
[----:B------:R-:W-:Y:S04]  /*05a0*/  STL.128 [R1+0x80], RZ ;  /* 0x000080ff01007387 */ /* 0x000fe80000100c00 */
[----:B------:R1:W-:Y:S01]  /*05b0*/  STL.128 [R1+0x310], R12 ;  /* 0x0003100c01007387 */ /* 0x0003e20000100c00 */
[----:B-----5:R-:W-:-:S02]  /*05c0*/  HFMA2 R9, -RZ, RZ, 2.0703125, 0 ;  /* 0x40240000ff097431 */ /* 0x020fc400000001ff */
[----:B------:R-:W-:Y:S01]  /*05d0*/  IMAD.MOV.U32 R8, RZ, RZ, 0x0 ;  /* 0x00000000ff087424 */ /* 0x000fe200078e00ff */
[----:B------:R3:W-:Y:S01]  /*05e0*/  STL.128 [R1+0x330], R16 ;  /* 0x0003301001007387 */ /* 0x0007e20000100c00 */
[----:B------:R-:W-:-:S03]  /*05f0*/  IMAD.MOV.U32 R11, RZ, RZ, 0x40000000 ;  /* 0x40000000ff0b7424 */ /* 0x000fc600078e00ff */
[----:B------:R4:W-:Y:S04]  /*0600*/  STL.128 [R1+0x230], R4 ;  /* 0x0002300401007387 */ /* 0x0009e80000100c00 */
[----:B------:R5:W-:Y:S01]  /*0610*/  STL.128 [R1+0x380], R8 ;  /* 0x0003800801007387 */ /* 0x000be20000100c00 */
[----:B-1----:R-:W-:Y:S01]  /*0620*/  IMAD.MOV.U32 R13, RZ, RZ, 0x40140000 ;  /* 0x40140000ff0d7424 */ /* 0x002fe200078e00ff */
[----:B------:R-:W-:Y:S02]  /*0630*/  CS2R R14, SRZ ;  /* 0x00000000000e7805 */ /* 0x000fe4000001ff00 */
[----:B------:R-:W-:Y:S01]  /*0640*/  STL.128 [R1+0x90], RZ ;  /* 0x000090ff01007387 */ /* 0x000fe20000100c00 */
[----:B---3--:R-:W-:Y:S01]  /*0650*/  CS2R R16, SRZ ;  /* 0x0000000000107805 */ /* 0x008fe2000001ff00 */
[----:B------:R-:W-:-:S02]  /*0660*/  IMAD.MOV.U32 R19, RZ, RZ, 0x401c0000 ;  /* 0x401c0000ff137424 */ /* 0x000fc400078e00ff */
[----:B------:R1:W-:Y:S01]  /*0670*/  STL.128 [R1+0x3a0], R12 ;  /* 0x0003a00c01007387 */ /* 0x0003e20000100c00 */
[----:B----4-:R-:W-:Y:S01]  /*0680*/  IMAD.MOV.U32 R5, RZ, RZ, 0x3ff00000 ;  /* 0x3ff00000ff057424 */ /* 0x010fe200078e00ff */
[----:B------:R-:W-:Y:S02]  /*0690*/  CS2R R6, SRZ ;  /* 0x0000000000067805 */ /* 0x000fe4000001ff00 */
[----:B------:R3:W-:Y:S01]  /*06a0*/  STL.128 [R1+0x3e0], R16 ;  /* 0x0003e01001007387 */ /* 0x0007e20000100c00 */
[----:B-----5:R-:W-:Y:S01]  /*06b0*/  CS2R R8, SRZ ;  /* 0x0000000000087805 */ /* 0x020fe2000001ff00 */
[----:B------:R-:W-:Y:S02]  /*06c0*/  IMAD.MOV.U32 R11, RZ, RZ, 0x3ff00000 ;  /* 0x3ff00000ff0b7424 */ /* 0x000fe400078e00ff */
[----:B------:R-:W-:Y:S04]  /*06d0*/  STL.128 [R1+0xa0], RZ ;  /* 0x0000a0ff01007387 */ /* 0x000fe80000100c00 */
[----:B------:R4:W-:Y:S01]  /*06e0*/  STL.128 [R1+0x400], R8 ;  /* 0x0004000801007387 */ /* 0x0009e20000100c00 */
[----:B-1----:R-:W-:Y:S01]  /*06f0*/  HFMA2 R14, -RZ, RZ, 0, 0 ;  /* 0x00000000ff0e7431 */ /* 0x002fe200000001ff */
[----:B------:R-:W-:Y:S01]  /*0700*/  CS2R R12, SRZ ;  /* 0x00000000000c7805 */ /* 0x000fe2000001ff00 */
[----:B------:R-:W-:Y:S01]  /*0710*/  IMAD.MOV.U32 R15, RZ, RZ, 0x401c0000 ;  /* 0x401c0000ff0f7424 */ /* 0x000fe200078e00ff */
[----:B------:R-:W-:Y:S01]  /*0720*/  STL.128 [R1+0xb0], RZ ;  /* 0x0000b0ff01007387 */ /* 0x000fe20000100c00 */
[----:B---3--:R-:W-:Y:S01]  /*0730*/  IMAD.MOV.U32 R16, RZ, RZ, 0x0 ;  /* 0x00000000ff107424 */ /* 0x008fe200078e00ff */
[----:B------:R-:W-:Y:S01]  /*0740*/  MOV R19, 0x3ff00000 ;  /* 0x3ff0000000137802 */ /* 0x000fe20000000f00 */
[----:B------:R-:W-:Y:S01]  /*0750*/  IMAD.MOV.U32 R17, RZ, RZ, 0x40240000 ;  /* 0x40240000ff117424 */ /* 0x000fe200078e00ff */
[----:B------:R1:W-:Y:S04]  /*0760*/  STL.128 [R1+0x450], R12 ;  /* 0x0004500c01007387 */ /* 0x0003e80000100c00 */
[----:B------:R3:W-:Y:S01]  /*0770*/  STL.128 [R1+0x460], R16 ;  /* 0x0004601001007387 */ /* 0x0007e20000100c00 */
[----:B----4-:R-:W-:Y:S01]  /*0780*/  CS2R R8, SRZ ;  /* 0x0000000000087805 */ /* 0x010fe2000001ff00 */
[----:B------:R-:W-:-:S02]  /*0790*/  IMAD.MOV.U32 R11, RZ, RZ, 0x40220000 ;  /* 0x40220000ff0b7424 */ /* 0x000fc400078e00ff */
[----:B------:R-:W-:Y:S04]  /*07a0*/  STL.128 [R1+0xf0], RZ ;  /* 0x0000f0ff01007387 */ /* 0x000fe80000100c00 */
[----:B------:R-:W-:Y:S01]  /*07b0*/  STL.128 [R1+0x4c0], R8 ;  /* 0x0004c00801007387 */ /* 0x000fe20000100c00 */
[----:B-1----:R-:W-:Y:S02]  /*07c0*/  HFMA2 R12, -RZ, RZ, 0, 0 ;  /* 0x00000000ff0c7431 */ /* 0x002fe400000001ff */
[----:B------:R-:W-:Y:S01]  /*07d0*/  IMAD.MOV.U32 R13, RZ, RZ, 0x40240000 ;  /* 0x40240000ff0d7424 */ /* 0x000fe200078e00ff */
[----:B------:R-:W-:Y:S01]  /*07e0*/  STL.128 [R1+0x100], RZ ;  /* 0x000100ff01007387 */ /* 0x000fe20000100c00 */
[----:B------:R-:W-:Y:S02]  /*07f0*/  IMAD.MOV.U32 R15, RZ, RZ, 0x3ff00000 ;  /* 0x3ff00000ff0f7424 */ /* 0x000fe400078e00ff */
[----:B---3--:R-:W-:Y:S01]  /*0800*/  IMAD.SHL.U32 R16, R0, 0x4, RZ ;  /* 0x0000000400107824 */ /* 0x008fe200078e00ff */
[----:B------:R-:W-:Y:S03]  /*0810*/  STL.128 [R1+0x110], RZ ;  /* 0x000110ff01007387 */ /* 0x000fe60000100c00 */
[----:B0-----:R-:W-:Y:S01]  /*0820*/  IMAD.WIDE R24, R16, 0x8, R24 ;  /* 0x0000000810187825 */ /* 0x001fe200078e0218 */
[----:B------:R-:W-:Y:S04]  /*0830*/  STL.128 [R1+0x4d0], R12 ;  /* 0x0004d00c01007387 */ /* 0x000fe80000100c00 */
[----:B------:R-:W-:Y:S04]  /*0840*/  STL.128 [R1+0x120], RZ ;  /* 0x000120ff01007387 */ /* 0x000fe80000100c00 */
        /* <DEDUP_REMOVED lines=26> */
[----:B--2---:R-:W-:Y:S04]  /*09f0*/  STG.E.64 desc[UR4][R24.64+0x18], R20 ;  /* 0x0000181418007986 */ /* 0x004fe8000c101b04 */
[----:B------:R-:W-:Y:S04]  /*0a00*/  STL.128 [R1+0x430], RZ ;  /* 0x000430ff01007387 */ /* 0x000fe80000100c00 */
[----:B------:R-:W-:Y:S04]  /*0a10*/  STL.128 [R1+0x440], RZ ;  /* 0x000440ff01007387 */ /* 0x000fe80000100c00 */
[----:B------:R-:W-:Y:S04]  /*0a20*/  STL.128 [R1+0x480], RZ ;  /* 0x000480ff01007387 */ /* 0x000fe80000100c00 */
[----:B------:R-:W-:Y:S04]  /*0a30*/  STL.128 [R1+0x490], RZ ;  /* 0x000490ff01007387 */ /* 0x000fe80000100c00 */
[----:B------:R-:W-:Y:S04]  /*0a40*/  STL.128 [R1+0x4a0], RZ ;  /* 0x0004a0ff01007387 */ /* 0x000fe80000100c00 */
[----:B------:R-:W-:Y:S04]  /*0a50*/  STL.128 [R1+0x4b0], RZ ;  /* 0x0004b0ff01007387 */ /* 0x000fe80000100c00 */
[----:B------:R0:W-:Y:S02]  /*0a60*/  STL.128 [R1+0x2d0], R4 ;  /* 0x0002d00401007387 */ /* 0x0001e40000100c00 */
[----:B0-----:R-:W-:Y:S01]  /*0a70*/  CS2R R4, SRZ ;  /* 0x0000000000047805 */ /* 0x001fe2000001ff00 */
[----:B------:R-:W-:-:S02]  /*0a80*/  IMAD.MOV.U32 R6, RZ, RZ, 0x0 ;  /* 0x00000000ff067424 */ /* 0x000fc400078e00ff */
[----:B------:R-:W-:-:S05]  /*0a90*/  IMAD.MOV.U32 R7, RZ, RZ, 0x401c0000 ;  /* 0x401c0000ff077424 */ /* 0x000fca00078e00ff */
[----:B------:R0:W-:Y:S02]  /*0aa0*/  STL.128 [R1+0x370], R4 ;  /* 0x0003700401007387 */ /* 0x0001e40000100c00 */
[----:B0-----:R-:W-:Y:S01]  /*0ab0*/  MOV R4, 0x0 ;  /* 0x0000000000047802 */ /* 0x001fe20000000f00 */
[----:B------:R-:W-:Y:S02]  /*0ac0*/  IMAD.MOV.U32 R5, RZ, RZ, 0x40240000 ;  /* 0x40240000ff057424 */ /* 0x000fe400078e00ff */
[----:B------:R-:W-:-:S05]  /*0ad0*/  IMAD.MOV.U32 R7, RZ, RZ, 0x3ff00000 ;  /* 0x3ff00000ff077424 */ /* 0x000fca00078e00ff */
[----:B------:R0:W-:Y:S02]  /*0ae0*/  STL.128 [R1+0x3f0], R4 ;  /* 0x0003f00401007387 */ /* 0x0001e40000100c00 */
[----:B0-----:R-:W-:Y:S01]  /*0af0*/  IMAD.MOV.U32 R5, RZ, RZ, 0x40180000 ;  /* 0x40180000ff057424 */ /* 0x001fe200078e00ff */
[----:B------:R-:W-:-:S05]  /*0b00*/  CS2R R6, SRZ ;  /* 0x0000000000067805 */ /* 0x000fca000001ff00 */
[----:B------:R0:W-:Y:S02]  /*0b10*/  STL.128 [R1+0x470], R4 ;  /* 0x0004700401007387 */ /* 0x0001e40000100c00 */
[----:B0-----:R-:W-:Y:S01]  /*0b20*/  IMAD.MOV.U32 R5, RZ, RZ, R1 ;  /* 0x000000ffff057224 */ /* 0x001fe200078e0001 */
[----:B------:R-:W-:Y:S06]  /*0b30*/  @P0 BRA `(.L_x_19) ;  /* 0x0000000400580947 */ /* 0x000fec0003800000 */
[----:B------:R-:W0:Y:S02]  /*0b40*/  LDC.64 R4, c[0x0][0x388] ;  /* 0x0000e200ff047b82 */ /* 0x000e240000000a00 */
[----:B0-----:R-:W2:Y:S01]  /*0b50*/  LDG.E.64 R4, desc[UR4][R4.64+0x18] ;  /* 0x0000180404047981 */ /* 0x001ea2000c1e1b00 */
[----:B------:R-:W0:Y:S01]  /*0b60*/  MUFU.RCP64H R3, 10 ;  /* 0x4024000000037908 */ /* 0x000e220000001800 */
[----:B------:R-:W-:Y:S01]  /*0b70*/  MOV R8, 0x0 ;  /* 0x0000000000087802 */ /* 0x000fe20000000f00 */
[----:B------:R-:W-:Y:S02]  /*0b80*/  IMAD.MOV.U32 R9, RZ, RZ, 0x40240000 ;  /* 0x40240000ff097424 */ /* 0x000fe400078e00ff */
[----:B------:R-:W-:-:S06]  /*0b90*/  IMAD.MOV.U32 R2, RZ, RZ, 0x1 ;  /* 0x00000001ff027424 */ /* 0x000fcc00078e00ff */
[----:B0-----:R-:W-:-:S08]  /*0ba0*/  DFMA R6, R2, -R8, 1 ;  /* 0x3ff000000206742b */ /* 0x001fd00000000808 */
[----:B------:R-:W-:-:S08]  /*0bb0*/  DFMA R6, R6, R6, R6 ;  /* 0x000000060606722b */ /* 0x000fd00000000006 */
[----:B------:R-:W-:Y:S01]  /*0bc0*/  DFMA R2, R2, R6, R2 ;  /* 0x000000060202722b */ /* 0x000fe20000000002 */
[----:B------:R-:W-:Y:S01]  /*0bd0*/  IMAD.MOV.U32 R6, RZ, RZ, 0x0 ;  /* 0x00000000ff067424 */ /* 0x000fe200078e00ff */
[----:B------:R-:W-:-:S06]  /*0be0*/  MOV R7, 0x40200000 ;  /* 0x4020000000077802 */ /* 0x000fcc0000000f00 */
[----:B------:R-:W-:-:S08]  /*0bf0*/  DFMA R8, R2, -R8, 1 ;  /* 0x3ff000000208742b */ /* 0x000fd00000000808 */
[----:B------:R-:W-:Y:S02]  /*0c00*/  DFMA R2, R2, R8, R2 ;  /* 0x000000080202722b */ /* 0x000fe40000000002 */
[----:B--2---:R-:W-:-:S08]  /*0c10*/  DFMA R6, R4, -R6, 5 ;  /* 0x401400000406742b */ /* 0x004fd00000000806 */
[----:B------:R-:W-:Y:S02]  /*0c20*/  DMUL R8, R6, R2 ;  /* 0x0000000206087228 */ /* 0x000fe40000000000 */
[----:B------:R-:W-:-:S06]  /*0c30*/  FSETP.GEU.AND P1, PT, |R7|, 6.5827683646048100446e-37, PT ;  /* 0x036000000700780b */ /* 0x000fcc0003f2e200 */
[----:B------:R-:W-:-:S08]  /*0c40*/  DFMA R10, R8, -10, R6 ;  /* 0xc0240000080a782b */ /* 0x000fd00000000006 */
[----:B------:R-:W-:-:S10]  /*0c50*/  DFMA R2, R2, R10, R8 ;  /* 0x0000000a0202722b */ /* 0x000fd40000000008 */
[----:B------:R-:W-:-:S05]  /*0c60*/  FFMA R0, RZ, 2.5625, R3 ;  /* 0x40240000ff007823 */ /* 0x000fca0000000003 */
[----:B------:R-:W-:-:S13]  /*0c70*/  FSETP.GT.AND P0, PT, |R0|, 1.469367938527859385e-39, PT ;  /* 0x001000000000780b */ /* 0x000fda0003f04200 */
[----:B------:R-:W-:Y:S05]  /*0c80*/  @P0 BRA P1, `(.L_x_20) ;  /* 0x0000000000200947 */ /* 0x000fea0000800000 */
[----:B------:R-:W-:Y:S01]  /*0c90*/  IMAD.MOV.U32 R15, RZ, RZ, R6 ;  /* 0x000000ffff0f7224 */ /* 0x000fe200078e0006 */
[----:B------:R-:W-:Y:S01]  /*0ca0*/  MOV R11, 0x40240000 ;  /* 0x40240000000b7802 */ /* 0x000fe20000000f00 */
[----:B------:R-:W-:Y:S01]  /*0cb0*/  IMAD.MOV.U32 R14, RZ, RZ, R7 ;  /* 0x000000ffff0e7224 */ /* 0x000fe200078e0007 */
[----:B------:R-:W-:Y:S01]  /*0cc0*/  MOV R3, 0xcf0 ;  /* 0x00000cf000037802 */ /* 0x000fe20000000f00 */
[----:B------:R-:W-:-:S07]  /*0cd0*/  IMAD.MOV.U32 R10, RZ, RZ, RZ ;  /* 0x000000ffff0a7224 */ /* 0x000fce00078e00ff */
[----:B------:R-:W-:Y:S05]  /*0ce0*/  CALL.REL.NOINC `($__internal_1_$__cuda_sm20_div_rn_f64_full) ;  /* 0x00000008007c7944 */ /* 0x000fea0003c00000 */
[----:B------:R-:W-:Y:S02]  /*0cf0*/  IMAD.MOV.U32 R2, RZ, RZ, R10 ;  /* 0x000000ffff027224 */ /* 0x000fe400078e000a */
[----:B------:R-:W-:-:S07]  /*0d00*/  IMAD.MOV.U32 R3, RZ, RZ, R11 ;  /* 0x000000ffff037224 */ /* 0x000fce00078e000b */
.L_x_20:
[----:B------:R-:W0:Y:S01]  /*0d10*/  MUFU.RCP64H R7, 10 ;  /* 0x4024000000077908 */ /* 0x000e220000001800 */
[----:B------:R-:W-:Y:S01]  /*0d20*/  IMAD.MOV.U32 R8, RZ, RZ, 0x0 ;  /* 0x00000000ff087424 */ /* 0x000fe200078e00ff */
[----:B------:R-:W-:Y:S01]  /*0d30*/  MOV R9, 0x40240000 ;  /* 0x4024000000097802 */ /* 0x000fe20000000f00 */
[----:B------:R-:W-:Y:S01]  /*0d40*/  IMAD.MOV.U32 R6, RZ, RZ, 0x1 ;  /* 0x00000001ff067424 */ /* 0x000fe200078e00ff */
[----:B------:R-:W1:Y:S05]  /*0d50*/  LDC.64 R12, c[0x0][0x388] ;  /* 0x0000e200ff0c7b82 */ /* 0x000e6a0000000a00 */
[----:B0-----:R-:W-:-:S08]  /*0d60*/  DFMA R10, R6, -R8, 1 ;  /* 0x3ff00000060a742b */ /* 0x001fd00000000808 */
[----:B------:R-:W-:Y:S01]  /*0d70*/  DFMA R10, R10, R10, R10 ;  /* 0x0000000a0a0a722b */ /* 0x000fe2000000000a */
[----:B-1----:R0:W-:Y:S07]  /*0d80*/  STG.E.64 desc[UR4][R12.64+0x10], R2 ;  /* 0x000010020c007986 */ /* 0x0021ee000c101b04 */
[----:B------:R-:W-:-:S08]  /*0d90*/  DFMA R10, R6, R10, R6 ;  /* 0x0000000a060a722b */ /* 0x000fd00000000006 */
[----:B------:R-:W-:Y:S02]  /*0da0*/  DFMA R6, R10, -R8, 1 ;  /* 0x3ff000000a06742b */ /* 0x000fe40000000808 */
[----:B------:R-:W-:-:S06]  /*0db0*/  DFMA R8, -RZ, R4, 3 ;  /* 0x40080000ff08742b */ /* 0x000fcc0000000104 */
[----:B------:R-:W-:-:S04]  /*0dc0*/  DFMA R14, R10, R6, R10 ;  /* 0x000000060a0e722b */ /* 0x000fc8000000000a */
[----:B------:R-:W-:-:S04]  /*0dd0*/  FSETP.GEU.AND P1, PT, |R9|, 6.5827683646048100446e-37, PT ;  /* 0x036000000900780b */ /* 0x000fc80003f2e200 */
[----:B------:R-:W-:-:S08]  /*0de0*/  DMUL R6, R14, R8 ;  /* 0x000000080e067228 */ /* 0x000fd00000000000 */
[----:B------:R-:W-:-:S08]  /*0df0*/  DFMA R10, R6, -10, R8 ;  /* 0xc0240000060a782b */ /* 0x000fd00000000008 */
[----:B------:R-:W-:-:S10]  /*0e00*/  DFMA R6, R14, R10, R6 ;  /* 0x0000000a0e06722b */ /* 0x000fd40000000006 */
[----:B------:R-:W-:-:S05]  /*0e10*/  FFMA R0, RZ, 2.5625, R7 ;  /* 0x40240000ff007823 */ /* 0x000fca0000000007 */
[----:B------:R-:W-:-:S13]  /*0e20*/  FSETP.GT.AND P0, PT, |R0|, 1.469367938527859385e-39, PT ;  /* 0x001000000000780b */ /* 0x000fda0003f04200 */
[----:B0-----:R-:W-:Y:S05]  /*0e30*/  @P0 BRA P1, `(.L_x_21) ;  /* 0x0000000000200947 */ /* 0x001fea0000800000 */
[----:B------:R-:W-:Y:S01]  /*0e40*/  IMAD.MOV.U32 R15, RZ, RZ, R8 ;  /* 0x000000ffff0f7224 */ /* 0x000fe200078e0008 */
[----:B------:R-:W-:Y:S01]  /*0e50*/  MOV R14, R9 ;  /* 0x00000009000e7202 */ /* 0x000fe20000000f00 */
[----:B------:R-:W-:Y:S01]  /*0e60*/  IMAD.MOV.U32 R10, RZ, RZ, RZ ;  /* 0x000000ffff0a7224 */ /* 0x000fe200078e00ff */
[----:B------:R-:W-:Y:S01]  /*0e70*/  MOV R3, 0xea0 ;  /* 0x00000ea000037802 */ /* 0x000fe20000000f00 */
[----:B------:R-:W-:-:S07]  /*0e80*/  IMAD.MOV.U32 R11, RZ, RZ, 0x40240000 ;  /* 0x40240000ff0b7424 */ /* 0x000fce00078e00ff */
[----:B------:R-:W-:Y:S05]  /*0e90*/  CALL.REL.NOINC `($__internal_1_$__cuda_sm20_div_rn_f64_full) ;  /* 0x0000000800107944 */ /* 0x000fea0003c00000 */
[----:B------:R-:W-:Y:S01]  /*0ea0*/  MOV R6, R10 ;  /* 0x0000000a00067202 */ /* 0x000fe20000000f00 */
[----:B------:R-:W-:-:S07]  /*0eb0*/  IMAD.MOV.U32 R7, RZ, RZ, R11 ;  /* 0x000000ffff077224 */ /* 0x000fce00078e000b */
.L_x_21:
[----:B------:R-:W0:Y:S01]  /*0ec0*/  MUFU.RCP64H R3, 10 ;  /* 0x4024000000037908 */ /* 0x000e220000001800 */
[----:B------:R-:W-:Y:S01]  /*0ed0*/  IMAD.MOV.U32 R8, RZ, RZ, 0x0 ;  /* 0x00000000ff087424 */ /* 0x000fe200078e00ff */
[----:B------:R-:W-:Y:S01]  /*0ee0*/  MOV R9, 0x40240000 ;  /* 0x4024000000097802 */ /* 0x000fe20000000f00 */
[----:B------:R-:W-:Y:S01]  /*0ef0*/  IMAD.MOV.U32 R2, RZ, RZ, 0x1 ;  /* 0x00000001ff027424 */ /* 0x000fe200078e00ff */
[----:B------:R-:W-:-:S10]  /*0f00*/  DFMA R4, -RZ, R4, 1 ;  /* 0x3ff00000ff04742b */ /* 0x000fd40000000104 */
[----:B------:R-:W-:Y:S01]  /*0f10*/  FSETP.GEU.AND P1, PT, |R5|, 6.5827683646048100446e-37, PT ;  /* 0x036000000500780b */ /* 0x000fe20003f2e200 */
[----:B0-----:R-:W-:-:S08]  /*0f20*/  DFMA R10, R2, -R8, 1 ;  /* 0x3ff00000020a742b */ /* 0x001fd00000000808 */
[----:B------:R-:W-:-:S08]  /*0f30*/  DFMA R10, R10, R10, R10 ;  /* 0x0000000a0a0a722b */ /* 0x000fd0000000000a */
[----:B------:R-:W-:-:S08]  /*0f40*/  DFMA R10, R2, R10, R2 ;  /* 0x0000000a020a722b */ /* 0x000fd00000000002 */
[----:B------:R-:W-:-:S08]  /*0f50*/  DFMA R8, R10, -R8, 1 ;  /* 0x3ff000000a08742b */ /* 0x000fd00000000808 */
[----:B------:R-:W-:Y:S01]  /*0f60*/  DFMA R12, R10, R8, R10 ;  /* 0x000000080a0c722b */ /* 0x000fe2000000000a */
[----:B------:R-:W0:Y:S07]  /*0f70*/  LDC.64 R10, c[0x0][0x388] ;  /* 0x0000e200ff0a7b82 */ /* 0x000e2e0000000a00 */
[----:B------:R-:W-:-:S08]  /*0f80*/  DMUL R2, R12, R4 ;  /* 0x000000040c027228 */ /* 0x000fd00000000000 */
[----:B------:R-:W-:-:S08]  /*0f90*/  DFMA R8, R2, -10, R4 ;  /* 0xc02400000208782b */ /* 0x000fd00000000004 */
[----:B------:R-:W-:Y:S01]  /*0fa0*/  DFMA R2, R12, R8, R2 ;  /* 0x000000080c02722b */ /* 0x000fe20000000002 */
[----:B0-----:R0:W-:Y:S09]  /*0fb0*/  STG.E.64 desc[UR4][R10.64+0x8], R6 ;  /* 0x000008060a007986 */ /* 0x0011f2000c101b04 */
        /* <DEDUP_REMOVED lines=11> */
.L_x_22:
[----:B------:R-:W0:Y:S02]  /*1070*/  LDC.64 R4, c[0x0][0x388] ;  /* 0x0000e200ff047b82 */ /* 0x000e240000000a00 */
[----:B0-----:R-:W-:Y:S01]  /*1080*/  STG.E.64 desc[UR4][R4.64], R2 ;  /* 0x0000000204007986 */ /* 0x001fe2000c101b04 */
[----:B------:R-:W-:Y:S05]  /*1090*/  EXIT ;  /* 0x000000000000794d */ /* 0x000fea0003800000 */
.L_x_19:
[----:B------:R-:W-:-:S04]  /*10a0*/  IMAD R5, R16, 0x68, R5 ;  /* 0x0000006810057824 */ /* 0x000fc800078e0205 */
[----:B------:R-:W-:Y:S01]  /*10b0*/  IMAD R4, R16, 0x8, R5 ;  /* 0x0000000810047824 */ /* 0x000fe200078e0205 */
[----:B------:R-:W-:Y:S01]  /*10c0*/  IADD3 R7, PT, PT, R0, -0x1, RZ ;  /* 0xffffffff00077810 */ /* 0x000fe20007ffe0ff */
[----:B------:R-:W2:Y:S04]  /*10d0*/  LDL.64 R26, [R5+0x130] ;  /* 0x00013000051a7983 */ /* 0x000ea80000100a00 */
[----:B------:R-:W3:Y:S01]  /*10e0*/  LDL.64 R8, [R4+0xe0] ;  /* 0x0000e00004087983 */ /* 0x000ee20000100a00 */
[----:B------:R-:W-:Y:S02]  /*10f0*/  VIADD R0, R16, 0xffffffff ;  /* 0xffffffff10007836 */ /* 0x000fe40000000000 */
[----:B------:R-:W-:-:S04]  /*1100*/  IMAD.WIDE.U32 R6, R7, 0x8, R2 ;  /* 0x0000000807067825 */ /* 0x000fc800078e0002 */
[----:B------:R-:W-:Y:S01]  /*1110*/  IMAD R0, R0, 0x8, R5 ;  /* 0x0000000800007824 */ /* 0x000fe200078e0205 */
[----:B------:R-:W2:Y:S04]  /*1120*/  LDG.E.64 R12, desc[UR4][R6.64] ;  /* 0x00000004060c7981 */ /* 0x000ea8000c1e1b00 */
[----:B------:R-:W2:Y:S01]  /*1130*/  LDL.64 R10, [R0+0xd0] ;  /* 0x0000d000000a7983 */ /* 0x000ea20000100a00 */
[----:B------:R-:W-:-:S05]  /*1140*/  LEA R2, R16, R5, 0x3 ;  /* 0x0000000510027211 */ /* 0x000fca00078e18ff */
[----:B------:R-:W4:Y:S01]  /*1150*/  LDL.64 R14, [R2+0xe8] ;  /* 0x0000e800020e7983 */ /* 0x000f220000100a00 */
[----:B------:R-:W-:Y:S01]  /*1160*/  IMAD.MOV.U32 R18, RZ, RZ, 0x1 ;  /* 0x00000001ff127424 */ /* 0x000fe200078e00ff */
[----:B---3--:R-:W0:Y:S05]  /*1170*/  MUFU.RCP64H R19, R9 ;  /* 0x0000000900137308 */ /* 0x008e2a0000001800 */
[----:B0-----:R-:W-:-:S08]  /*1180*/  DFMA R24, -R8, R18, 1 ;  /* 0x3ff000000818742b */ /* 0x001fd00000000112 */
[----:B------:R-:W-:-:S08]  /*1190*/  DFMA R24, R24, R24, R24 ;  /* 0x000000181818722b */ /* 0x000fd00000000018 */
[----:B------:R-:W-:Y:S02]  /*11a0*/  DFMA R24, R18, R24, R18 ;  /* 0x000000181218722b */ /* 0x000fe40000000012 */
[----:B--2---:R-:W-:-:S06]  /*11b0*/  DFMA R10, -R10, R12, R26 ;  /* 0x0000000c0a0a722b */ /* 0x004fcc000000011a */
[----:B------:R-:W-:Y:S02]  /*11c0*/  DFMA R12, -R8, R24, 1 ;  /* 0x3ff00000080c742b */ /* 0x000fe40000000118 */
[----:B----4-:R-:W-:-:S06]  /*11d0*/  DFMA R20, R20, -R14, R10 ;  /* 0x8000000e1414722b */ /* 0x010fcc000000000a */
[----:B------:R-:W-:-:S08]  /*11e0*/  DFMA R12, R24, R12, R24 ;  /* 0x0000000c180c722b */ /* 0x000fd00000000018 */
[----:B------:R-:W-:-:S08]  /*11f0*/  DMUL R26, R20, R12 ;  /* 0x0000000c141a7228 */ /* 0x000fd00000000000 */
[----:B------:R-:W-:-:S08]  /*1200*/  DFMA R10, -R8, R26, R20 ;  /* 0x0000001a080a722b */ /* 0x000fd00000000114 */
[----:B------:R-:W-:Y:S01]  /*1210*/  DFMA R26, R12, R10, R26 ;  /* 0x0000000a0c1a722b */ /* 0x000fe2000000001a */
[----:B------:R-:W-:-:S09]  /*1220*/  FSETP.GEU.AND P1, PT, |R21|, 6.5827683646048100446e-37, PT ;  /* 0x036000001500780b */ /* 0x000fd20003f2e200 */
[----:B------:R-:W-:-:S05]  /*1230*/  FFMA R3, RZ, R9, R27 ;  /* 0x00000009ff037223 */ /* 0x000fca000000001b */
[----:B------:R-:W-:-:S13]  /*1240*/  FSETP.GT.AND P0, PT, |R3|, 1.469367938527859385e-39, PT ;  /* 0x001000000300780b */ /* 0x000fda0003f04200 */
[----:B------:R-:W-:Y:S05]  /*1250*/  @P0 BRA P1, `(.L_x_23) ;  /* 0x0000000000200947 */ /* 0x000fea0000800000 */
[----:B------:R-:W-:Y:S01]  /*1260*/  IMAD.MOV.U32 R15, RZ, RZ, R20 ;  /* 0x000000ffff0f7224 */ /* 0x000fe200078e0014 */
[----:B------:R-:W-:Y:S01]  /*1270*/  MOV R14, R21 ;  /* 0x00000015000e7202 */ /* 0x000fe20000000f00 */
[----:B------:R-:W-:Y:S01]  /*1280*/  IMAD.MOV.U32 R10, RZ, RZ, R8 ;  /* 0x000000ffff0a7224 */ /* 0x000fe200078e0008 */
[----:B------:R-:W-:Y:S01]  /*1290*/  MOV R3, 0x12c0 ;  /* 0x000012c000037802 */ /* 0x000fe20000000f00 */
[----:B------:R-:W-:-:S07]  /*12a0*/  IMAD.MOV.U32 R11, RZ, RZ, R9 ;  /* 0x000000ffff0b7224 */ /* 0x000fce00078e0009 */
[----:B------:R-:W-:Y:S05]  /*12b0*/  CALL.REL.NOINC `($__internal_1_$__cuda_sm20_div_rn_f64_full) ;  /* 0x0000000400087944 */ /* 0x000fea0003c00000 */
[----:B------:R-:W-:Y:S01]  /*12c0*/  MOV R26, R10 ;  /* 0x0000000a001a7202 */ /* 0x000fe20000000f00 */
[----:B------:R-:W-:-:S07]  /*12d0*/  IMAD.MOV.U32 R27, RZ, RZ, R11 ;  /* 0x000000ffff1b7224 */ /* 0x000fce00078e000b */
.L_x_23:
[----:B------:R-:W2:Y:S01]  /*12e0*/  LDL.64 R8, [R4+0x70] ;  /* 0x0000700004087983 */ /* 0x000ea20000100a00 */
[----:B------:R-:W0:Y:S03]  /*12f0*/  LDC.64 R30, c[0x0][0x388] ;  /* 0x0000e200ff1e7b82 */ /* 0x000e260000000a00 */
[----:B------:R-:W3:Y:S04]  /*1300*/  LDL.64 R24, [R5+0xc8] ;  /* 0x0000c80005187983 */ /* 0x000ee80000100a00 */
[----:B------:R-:W3:Y:S04]  /*1310*/  LDL.64 R10, [R0+0x68] ;  /* 0x00006800000a7983 */ /* 0x000ee80000100a00 */
[----:B------:R-:W4:Y:S01]  /*1320*/  LDL.64 R14, [R2+0x80] ;  /* 0x00008000020e7983 */ /* 0x000f220000100a00 */
[----:B0-----:R-:W-:-:S05]  /*1330*/  IMAD.WIDE.U32 R30, R16, 0x8, R30 ;  /* 0x00000008101e7825 */ /* 0x001fca00078e001e */
[----:B------:R0:W-:Y:S04]  /*1340*/  STG.E.64 desc[UR4][R30.64+0x10], R26 ;  /* 0x0000101a1e007986 */ /* 0x0001e8000c101b04 */
[----:B------:R-:W3:Y:S04]  /*1350*/  LDG.E.64 R12, desc[UR4][R6.64] ;  /* 0x00000004060c7981 */ /* 0x000ee8000c1e1b00 */
[----:B------:R-:W4:Y:S01]  /*1360*/  LDG.E.64 R16, desc[UR4][R22.64] ;  /* 0x0000000416107981 */ /* 0x000f22000c1e1b00 */
[----:B------:R-:W-:Y:S01]  /*1370*/  IMAD.MOV.U32 R18, RZ, RZ, 0x1 ;  /* 0x00000001ff127424 */ /* 0x000fe200078e00ff */
[----:B--2---:R-:W1:Y:S05]  /*1380*/  MUFU.RCP64H R19, R9 ;  /* 0x0000000900137308 */ /* 0x004e6a0000001800 */
[----:B-1----:R-:W-:-:S08]  /*1390*/  DFMA R20, -R8, R18, 1 ;  /* 0x3ff000000814742b */ /* 0x002fd00000000112 */
[----:B------:R-:W-:-:S08]  /*13a0*/  DFMA R20, R20, R20, R20 ;  /* 0x000000141414722b */ /* 0x000fd00000000014 */
[----:B------:R-:W-:Y:S02]  /*13b0*/  DFMA R20, R18, R20, R18 ;  /* 0x000000141214722b */ /* 0x000fe40000000012 */
[----:B---3--:R-:W-:-:S06]  /*13c0*/  DFMA R10, -R10, R12, R24 ;  /* 0x0000000c0a0a722b */ /* 0x008fcc0000000118 */
[----:B------:R-:W-:Y:S02]  /*13d0*/  DFMA R12, -R8, R20, 1 ;  /* 0x3ff00000080c742b */ /* 0x000fe40000000114 */
[----:B----4-:R-:W-:-:S06]  /*13e0*/  DFMA R16, -R14, R16, R10 ;  /* 0x000000100e10722b */ /* 0x010fcc000000010a */
[----:B------:R-:W-:-:S08]  /*13f0*/  DFMA R12, R20, R12, R20 ;  /* 0x0000000c140c722b */ /* 0x000fd00000000014 */
[----:B------:R-:W-:-:S08]  /*1400*/  DMUL R10, R16, R12 ;  /* 0x0000000c100a7228 */ /* 0x000fd00000000000 */
[----:B------:R-:W-:-:S08]  /*1410*/  DFMA R14, -R8, R10, R16 ;  /* 0x0000000a080e722b */ /* 0x000fd00000000110 */
[----:B------:R-:W-:Y:S01]  /*1420*/  DFMA R10, R12, R14, R10 ;  /* 0x0000000e0c0a722b */ /* 0x000fe2000000000a */
[----:B------:R-:W-:-:S09]  /*1430*/  FSETP.GEU.AND P1, PT, |R17|, 6.5827683646048100446e-37, PT ;  /* 0x036000001100780b */ /* 0x000fd20003f2e200 */
[----:B------:R-:W-:-:S05]  /*1440*/  FFMA R3, RZ, R9, R11 ;  /* 0x00000009ff037223 */ /* 0x000fca000000000b */
[----:B------:R-:W-:-:S13]  /*1450*/  FSETP.GT.AND P0, PT, |R3|, 1.469367938527859385e-39, PT ;  /* 0x001000000300780b */ /* 0x000fda0003f04200 */
[----:B0-----:R-:W-:Y:S05]  /*1460*/  @P0 BRA P1, `(.L_x_24) ;  /* 0x0000000000180947 */ /* 0x001fea0000800000 */
[----:B------:R-:W-:Y:S01]  /*1470*/  MOV R15, R16 ;  /* 0x00000010000f7202 */ /* 0x000fe20000000f00 */
[----:B------:R-:W-:Y:S01]  /*1480*/  IMAD.MOV.U32 R14, RZ, RZ, R17 ;  /* 0x000000ffff0e7224 */ /* 0x000fe200078e0011 */
[----:B------:R-:W-:Y:S01]  /*1490*/  MOV R11, R9 ;  /* 0x00000009000b7202 */ /* 0x000fe20000000f00 */
[----:B------:R-:W-:Y:S01]  /*14a0*/  IMAD.MOV.U32 R10, RZ, RZ, R8 ;  /* 0x000000ffff0a7224 */ /* 0x000fe200078e0008 */
[----:B------:R-:W-:-:S07]  /*14b0*/  MOV R3, 0x14d0 ;  /* 0x000014d000037802 */ /* 0x000fce0000000f00 */
[----:B------:R-:W-:Y:S05]  /*14c0*/  CALL.REL.NOINC `($__internal_1_$__cuda_sm20_div_rn_f64_full) ;  /* 0x0000000000847944 */ /* 0x000fea0003c00000 */
.L_x_24:
[----:B------:R-:W2:Y:S04]  /*14d0*/  LDL.64 R8, [R4] ;  /* 0x0000000004087983 */ /* 0x000ea80000100a00 */
[----:B------:R0:W-:Y:S04]  /*14e0*/  STG.E.64 desc[UR4][R30.64+0x8], R10 ;  /* 0x0000080a1e007986 */ /* 0x0001e8000c101b04 */
[----:B------:R-:W3:Y:S04]  /*14f0*/  LDL.64 R12, [R5+0x60] ;  /* 0x00006000050c7983 */ /* 0x000ee80000100a00 */
[----:B------:R-:W3:Y:S04]  /*1500*/  LDL.64 R14, [R0] ;  /* 0x00000000000e7983 */ /* 0x000ee80000100a00 */
[----:B------:R-:W3:Y:S04]  /*1510*/  LDG.E.64 R6, desc[UR4][R6.64] ;  /* 0x0000000406067981 */ /* 0x000ee8000c1e1b00 */
[----:B------:R-:W4:Y:S04]  /*1520*/  LDL.64 R2, [R2+0x18] ;  /* 0x0000180002027983 */ /* 0x000f280000100a00 */
[----:B------:R-:W4:Y:S01]  /*1530*/  LDG.E.64 R22, desc[UR4][R22.64] ;  /* 0x0000000416167981 */ /* 0x000f22000c1e1b00 */
[----:B------:R-:W-:Y:S01]  /*1540*/  IMAD.MOV.U32 R16, RZ, RZ, 0x1 ;  /* 0x00000001ff107424 */ /* 0x000fe200078e00ff */
[----:B--2---:R-:W1:Y:S01]  /*1550*/  MUFU.RCP64H R17, R9 ;  /* 0x0000000900117308 */ /* 0x004e620000001800 */
[----:B---3--:R-:W-:-:S04]  /*1560*/  DFMA R12, -R14, R6, R12 ;  /* 0x000000060e0c722b */ /* 0x008fc8000000010c */
[----:B-1----:R-:W-:-:S04]  /*1570*/  DFMA R18, -R8, R16, 1 ;  /* 0x3ff000000812742b */ /* 0x002fc80000000110 */
[----:B----4-:R-:W-:-:S04]  /*1580*/  DFMA R12, -R2, R22, R12 ;  /* 0x00000016020c722b */ /* 0x010fc8000000010c */
[----:B------:R-:W-:-:S08]  /*1590*/  DFMA R18, R18, R18, R18 ;  /* 0x000000121212722b */ /* 0x000fd00000000012 */
[----:B------:R-:W-:Y:S01]  /*15a0*/  DFMA R18, R16, R18, R16 ;  /* 0x000000121012722b */ /* 0x000fe20000000010 */
[----:B------:R-:W-:-:S07]  /*15b0*/  FSETP.GEU.AND P1, PT, |R13|, 6.5827683646048100446e-37, PT ;  /* 0x036000000d00780b */ /* 0x000fce0003f2e200 */
        /* <DEDUP_REMOVED lines=16> */
.L_x_25:
[----:B------:R-:W-:Y:S01]  /*16c0*/  STG.E.64 desc[UR4][R30.64], R2 ;  /* 0x000000021e007986 */ /* 0x000fe2000c101b04 */
[----:B------:R-:W-:Y:S05]  /*16d0*/  EXIT ;  /* 0x000000000000794d */ /* 0x000fea0003800000 */
        .weak           $__internal_1_$__cuda_sm20_div_rn_f64_full
        .type           $__internal_1_$__cuda_sm20_div_rn_f64_full,@function
        .size           $__internal_1_$__cuda_sm20_div_rn_f64_full,(.L_x_33 - $__internal_1_$__cuda_sm20_div_rn_f64_full)
$__internal_1_$__cuda_sm20_div_rn_f64_full:
[C---:B------:R-:W-:Y:S02]  /*16e0*/  FSETP.GEU.AND P0, PT, |R11|.reuse, 1.469367938527859385e-39, PT ;  /* 0x001000000b00780b */ /* 0x040fe40003f0e200 */
[C---:B------:R-:W-:Y:S02]  /*16f0*/  LOP3.LUT R8, R11.reuse, 0x800fffff, RZ, 0xc0, !PT ;  /* 0x800fffff0b087812 */ /* 0x040fe400078ec0ff */
[----:B------:R-:W-:Y:S02]  /*1700*/  MOV R20, 0x1 ;  /* 0x0000000100147802 */ /* 0x000fe40000000f00 */
[----:B------:R-:W-:Y:S01]  /*1710*/  LOP3.LUT R9, R8, 0x3ff00000, RZ, 0xfc, !PT ;  /* 0x3ff0000008097812 */ /* 0x000fe200078efcff */
[----:B------:R-:W-:Y:S01]  /*1720*/  IMAD.MOV.U32 R8, RZ, RZ, R10 ;  /* 0x000000ffff087224 */ /* 0x000fe200078e000a */
[----:B------:R-:W-:Y:S02]  /*1730*/  LOP3.LUT R17, R11, 0x7ff00000, RZ, 0xc0, !PT ;  /* 0x7ff000000b117812 */ /* 0x000fe400078ec0ff */
[----:B------:R-:W-:-:S03]  /*1740*/  MOV R27, 0x1ca00000 ;  /* 0x1ca00000001b7802 */ /* 0x000fc60000000f00 */
[----:B------:R-:W-:-:S06]  /*1750*/  @!P0 DMUL R8, R10, 8.98846567431157953865e+307 ;  /* 0x7fe000000a088828 */ /* 0x000fcc0000000000 */
[----:B------:R-:W0:Y:S02]  /*1760*/  MUFU.RCP64H R21, R9 ;  /* 0x0000000900157308 */ /* 0x000e240000001800 */
[----:B0-----:R-:W-:-:S08]  /*1770*/  DFMA R12, R20, -R8, 1 ;  /* 0x3ff00000140c742b */ /* 0x001fd00000000808 */
[----:B------:R-:W-:-:S08]  /*1780*/  DFMA R12, R12, R12, R12 ;  /* 0x0000000c0c0c722b */ /* 0x000fd0000000000c */
[----:B------:R-:W-:Y:S01]  /*1790*/  DFMA R20, R20, R12, R20 ;  /* 0x0000000c1414722b */ /* 0x000fe20000000014 */
[----:B------:R-:W-:Y:S02]  /*17a0*/  IMAD.MOV.U32 R13, RZ, RZ, R14 ;  /* 0x000000ffff0d7224 */ /* 0x000fe400078e000e */
[----:B------:R-:W-:-:S03]  /*17b0*/  IMAD.MOV.U32 R12, RZ, RZ, R15 ;  /* 0x000000ffff0c7224 */ /* 0x000fc600078e000f */
[----:B------:R-:W-:Y:S02]  /*17c0*/  LOP3.LUT R26, R13, 0x7ff00000, RZ, 0xc0, !PT ;  /* 0x7ff000000d1a7812 */ /* 0x000fe400078ec0ff */
[----:B------:R-:W-:Y:S01]  /*17d0*/  DFMA R18, R20, -R8, 1 ;  /* 0x3ff000001412742b */ /* 0x000fe20000000808 */
[----:B------:R-:W-:Y:S01]  /*17e0*/  IMAD.MOV.U32 R14, RZ, RZ, R12 ;  /* 0x000000ffff0e7224 */ /* 0x000fe200078e000c */
[----:B------:R-:W-:Y:S01]  /*17f0*/  ISETP.GE.U32.AND P1, PT, R26, R17, PT ;  /* 0x000000111a00720c */ /* 0x000fe20003f26070 */
[----:B------:R-:W-:-:S03]  /*1800*/  IMAD.MOV.U32 R28, RZ, RZ, R26 ;  /* 0x000000ffff1c7224 */ /* 0x000fc600078e001a */
[----:B------:R-:W-:Y:S02]  /*1810*/  SEL R15, R27, 0x63400000, !P1 ;  /* 0x634000001b0f7807 */ /* 0x000fe40004800000 */
[----:B------:R-:W-:Y:S01]  /*1820*/  DFMA R18, R20, R18, R20 ;  /* 0x000000121412722b */ /* 0x000fe20000000014 */
[----:B------:R-:W-:Y:S02]  /*1830*/  FSETP.GEU.AND P1, PT, |R13|, 1.469367938527859385e-39, PT ;  /* 0x001000000d00780b */ /* 0x000fe40003f2e200 */
[----:B------:R-:W-:-:S11]  /*1840*/  LOP3.LUT R15, R15, 0x800fffff, R13, 0xf8, !PT ;  /* 0x800fffff0f0f7812 */ /* 0x000fd600078ef80d */
[----:B------:R-:W-:Y:S05]  /*1850*/  @P1 BRA `(.L_x_26) ;  /* 0x0000000000201947 */ /* 0x000fea0003800000 */
[----:B------:R-:W-:Y:S02]  /*1860*/  LOP3.LUT R21, R11, 0x7ff00000, RZ, 0xc0, !PT ;  /* 0x7ff000000b157812 */ /* 0x000fe400078ec0ff */
[----:B------:R-:W-:Y:S02]  /*1870*/  MOV R20, RZ ;  /* 0x000000ff00147202 */ /* 0x000fe40000000f00 */
[----:B------:R-:W-:-:S04]  /*1880*/  ISETP.GE.U32.AND P1, PT, R26, R21, PT ;  /* 0x000000151a00720c */ /* 0x000fc80003f26070 */
[----:B------:R-:W-:-:S04]  /*1890*/  SEL R21, R27, 0x63400000, !P1 ;  /* 0x634000001b157807 */ /* 0x000fc80004800000 */
[----:B------:R-:W-:-:S04]  /*18a0*/  LOP3.LUT R21, R21, 0x80000000, R13, 0xf8, !PT ;  /* 0x8000000015157812 */ /* 0x000fc800078ef80d */
[----:B------:R-:W-:-:S06]  /*18b0*/  LOP3.LUT R21, R21, 0x100000, RZ, 0xfc, !PT ;  /* 0x0010000015157812 */ /* 0x000fcc00078efcff */
[----:B------:R-:W-:-:S10]  /*18c0*/  DFMA R14, R14, 2, -R20 ;  /* 0x400000000e0e782b */ /* 0x000fd40000000814 */
[----:B------:R-:W-:-:S07]  /*18d0*/  LOP3.LUT R28, R15, 0x7ff00000, RZ, 0xc0, !PT ;  /* 0x7ff000000f1c7812 */ /* 0x000fce00078ec0ff */
.L_x_26:
[----:B------:R-:W-:Y:S01]  /*18e0*/  DMUL R20, R18, R14 ;  /* 0x0000000e12147228 */ /* 0x000fe20000000000 */
[----:B------:R-:W-:-:S07]  /*18f0*/  @!P0 LOP3.LUT R17, R9, 0x7ff00000, RZ, 0xc0, !PT ;  /* 0x7ff0000009118812 */ /* 0x000fce00078ec0ff */
[----:B------:R-:W-:-:S08]  /*1900*/  DFMA R24, R20, -R8, R14 ;  /* 0x800000081418722b */ /* 0x000fd0000000000e */
[----:B------:R-:W-:Y:S01]  /*1910*/  DFMA R24, R18, R24, R20 ;  /* 0x000000181218722b */ /* 0x000fe20000000014 */
[----:B------:R-:W-:-:S05]  /*1920*/  VIADD R18, R28, 0xffffffff ;  /* 0xffffffff1c127836 */ /* 0x000fca0000000000 */
[----:B------:R-:W-:Y:S01]  /*1930*/  ISETP.GT.U32.AND P0, PT, R18, 0x7feffffe, PT ;  /* 0x7feffffe1200780c */ /* 0x000fe20003f04070 */
[----:B------:R-:W-:-:S05]  /*1940*/  VIADD R18, R17, 0xffffffff ;  /* 0xffffffff11127836 */ /* 0x000fca0000000000 */
[----:B------:R-:W-:-:S13]  /*1950*/  ISETP.GT.U32.OR P0, PT, R18, 0x7feffffe, P0 ;  /* 0x7feffffe1200780c */ /* 0x000fda0000704470 */
[----:B------:R-:W-:Y:S05]  /*1960*/  @P0 BRA `(.L_x_27) ;  /* 0x00000000006c0947 */ /* 0x000fea0003800000 */
[----:B------:R-:W-:-:S04]  /*1970*/  LOP3.LUT R13, R11, 0x7ff00000, RZ, 0xc0, !PT ;  /* 0x7ff000000b0d7812 */ /* 0x000fc800078ec0ff */
[CC--:B------:R-:W-:Y:S02]  /*1980*/  VIADDMNMX R12, R26.reuse, -R13.reuse, 0xb9600000, !PT ;  /* 0xb96000001a0c7446 */ /* 0x0c0fe4000780090d */
[----:B------:R-:W-:Y:S02]  /*1990*/  ISETP.GE.U32.AND P0, PT, R26, R13, PT ;  /* 0x0000000d1a00720c */ /* 0x000fe40003f06070 */
[----:B------:R-:W-:Y:S02]  /*19a0*/  VIMNMX R12, PT, PT, R12, 0x46a00000, PT ;  /* 0x46a000000c0c7848 */ /* 0x000fe40003fe0100 */
[----:B------:R-:W-:-:S04]  /*19b0*/  SEL R17, R27, 0x63400000, !P0 ;  /* 0x634000001b117807 */ /* 0x000fc80004000000 */
[----:B------:R-:W-:Y:S01]  /*19c0*/  IADD3 R17, PT, PT, -R17, R12, RZ ;  /* 0x0000000c11117210 */ /* 0x000fe20007ffe1ff */
[----:B------:R-:W-:-:S04]  /*19d0*/  IMAD.MOV.U32 R12, RZ, RZ, RZ ;  /* 0x000000ffff0c7224 */ /* 0x000fc800078e00ff */
[----:B------:R-:W-:-:S06]  /*19e0*/  VIADD R13, R17, 0x7fe00000 ;  /* 0x7fe00000110d7836 */ /* 0x000fcc0000000000 */
[----:B------:R-:W-:-:S10]  /*19f0*/  DMUL R18, R24, R12 ;  /* 0x0000000c18127228 */ /* 0x000fd40000000000 */
[----:B------:R-:W-:-:S13]  /*1a00*/  FSETP.GTU.AND P0, PT, |R19|, 1.469367938527859385e-39, PT ;  /* 0x001000001300780b */ /* 0x000fda0003f0c200 */
[----:B------:R-:W-:Y:S05]  /*1a10*/  @P0 BRA `(.L_x_28) ;  /* 0x0000000000940947 */ /* 0x000fea0003800000 */
[----:B------:R-:W-:Y:S01]  /*1a20*/  DFMA R8, R24, -R8, R14 ;  /* 0x800000081808722b */ /* 0x000fe2000000000e */
[----:B------:R-:W-:-:S09]  /*1a30*/  MOV R12, RZ ;  /* 0x000000ff000c7202 */ /* 0x000fd20000000f00 */
        /* <DEDUP_REMOVED lines=8> */
[----:B------:R-:W-:-:S10]  /*1ac0*/  DFMA R8, R18, -R8, R24 ;  /* 0x800000081208722b */ /* 0x000fd40000000018 */
[----:B------:R-:W-:Y:S02]  /*1ad0*/  FSETP.NEU.AND P0, PT, |R9|, R17, PT ;  /* 0x000000110900720b */ /* 0x000fe40003f0d200 */
[----:B------:R-:W-:Y:S02]  /*1ae0*/  LOP3.LUT R9, R13, R10, RZ, 0x3c, !PT ;  /* 0x0000000a0d097212 */ /* 0x000fe400078e3cff */
[----:B------:R-:W-:Y:S02]  /*1af0*/  FSEL R18, R12, R18, !P0 ;  /* 0x000000120c127208 */ /* 0x000fe40004000000 */
[----:B------:R-:W-:Y:S01]  /*1b00*/  FSEL R19, R9, R19, !P0 ;  /* 0x0000001309137208 */ /* 0x000fe20004000000 */
[----:B------:R-:W-:Y:S06]  /*1b10*/  BRA `(.L_x_28) ;  /* 0x0000000000547947 */ /* 0x000fec0003800000 */
.L_x_27:
[----:B------:R-:W-:-:S14]  /*1b20*/  DSETP.NAN.AND P0, PT, R12, R12, PT ;  /* 0x0000000c0c00722a */ /* 0x000fdc0003f08000 */
[----:B------:R-:W-:Y:S05]  /*1b30*/  @P0 BRA `(.L_x_29) ;  /* 0x0000000000440947 */ /* 0x000fea0003800000 */
[----:B------:R-:W-:-:S14]  /*1b40*/  DSETP.NAN.AND P0, PT, R10, R10, PT ;  /* 0x0000000a0a00722a */ /* 0x000fdc0003f08000 */
[----:B------:R-:W-:Y:S05]  /*1b50*/  @P0 BRA `(.L_x_30) ;  /* 0x0000000000300947 */ /* 0x000fea0003800000 */
[----:B------:R-:W-:Y:S01]  /*1b60*/  ISETP.NE.AND P0, PT, R28, R17, PT ;  /* 0x000000111c00720c */ /* 0x000fe20003f05270 */
[----:B------:R-:W-:Y:S01]  /*1b70*/  IMAD.MOV.U32 R19, RZ, RZ, -0x80000 ;  /* 0xfff80000ff137424 */ /* 0x000fe200078e00ff */
[----:B------:R-:W-:-:S11]  /*1b80*/  MOV R18, 0x0 ;  /* 0x0000000000127802 */ /* 0x000fd60000000f00 */
[----:B------:R-:W-:Y:S05]  /*1b90*/  @!P0 BRA `(.L_x_28) ;  /* 0x0000000000348947 */ /* 0x000fea0003800000 */
[----:B------:R-:W-:Y:S02]  /*1ba0*/  ISETP.NE.AND P0, PT, R28, 0x7ff00000, PT ;  /* 0x7ff000001c00780c */ /* 0x000fe40003f05270 */
[----:B------:R-:W-:Y:S02]  /*1bb0*/  LOP3.LUT R19, R13, 0x80000000, R11, 0x48, !PT ;  /* 0x800000000d137812 */ /* 0x000fe400078e480b */
[----:B------:R-:W-:-:S13]  /*1bc0*/  ISETP.EQ.OR P0, PT, R17, RZ, !P0 ;  /* 0x000000ff1100720c */ /* 0x000fda0004702670 */
[----:B------:R-:W-:Y:S01]  /*1bd0*/  @P0 LOP3.LUT R8, R19, 0x7ff00000, RZ, 0xfc, !PT ;  /* 0x7ff0000013080812 */ /* 0x000fe200078efcff */
[----:B------:R-:W-:Y:S01]  /*1be0*/  @!P0 IMAD.MOV.U32 R18, RZ, RZ, RZ ;  /* 0x000000ffff128224 */ /* 0x000fe200078e00ff */
[----:B------:R-:W-:-:S03]  /*1bf0*/  @P0 MOV R18, RZ ;  /* 0x000000ff00120202 */ /* 0x000fc60000000f00 */
[----:B------:R-:W-:Y:S01]  /*1c00*/  @P0 IMAD.MOV.U32 R19, RZ, RZ, R8 ;  /* 0x000000ffff130224 */ /* 0x000fe200078e0008 */
[----:B------:R-:W-:Y:S06]  /*1c10*/  BRA `(.L_x_28) ;  /* 0x0000000000147947 */ /* 0x000fec0003800000 */
.L_x_30:
[----:B------:R-:W-:Y:S01]  /*1c20*/  LOP3.LUT R19, R11, 0x80000, RZ, 0xfc, !PT ;  /* 0x000800000b137812 */ /* 0x000fe200078efcff */
[----:B------:R-:W-:Y:S01]  /*1c30*/  IMAD.MOV.U32 R18, RZ, RZ, R10 ;  /* 0x000000ffff127224 */ /* 0x000fe200078e000a */
[----:B------:R-:W-:Y:S06]  /*1c40*/  BRA `(.L_x_28) ;  /* 0x0000000000087947 */ /* 0x000fec0003800000 */
.L_x_29:
[----:B------:R-:W-:Y:S02]  /*1c50*/  LOP3.LUT R19, R13, 0x80000, RZ, 0xfc, !PT ;  /* 0x000800000d137812 */ /* 0x000fe400078efcff */
[----:B------:R-:W-:-:S07]  /*1c60*/  MOV R18, R12 ;  /* 0x0000000c00127202 */ /* 0x000fce0000000f00 */
.L_x_28:
[----:B------:R-:W-:Y:S01]  /*1c70*/  MOV R8, R3 ;  /* 0x0000000300087202 */ /* 0x000fe20000000f00 */
[----:B------:R-:W-:Y:S02]  /*1c80*/  IMAD.MOV.U32 R9, RZ, RZ, 0x0 ;  /* 0x00000000ff097424 */ /* 0x000fe400078e00ff */
[----:B------:R-:W-:Y:S02]  /*1c90*/  IMAD.MOV.U32 R10, RZ, RZ, R18 ;  /* 0x000000ffff0a7224 */ /* 0x000fe400078e0012 */
[----:B------:R-:W-:Y:S01]  /*1ca0*/  IMAD.MOV.U32 R11, RZ, RZ, R19 ;  /* 0x000000ffff0b7224 */ /* 0x000fe200078e0013 */
[----:B------:R-:W-:Y:S06]  /*1cb0*/  RET.REL.NODEC R8 `(_Z7kernel2PdS_) ;  /* 0xffffffe008d07950 */ /* 0x000fec0003c3ffff */
.L_x_31:
        /* <DEDUP_REMOVED lines=12> */
.L_x_33:


//--------------------- .nv.shared.reserved.0     --------------------------
	.section	.nv.shared.reserved.0,"aw",@nobits
	.weak		__nv_reservedSMEM_offset_0_alias
	.size		__nv_reservedSMEM_offset_0_alias, 0, 64
	.other		__nv_reservedSMEM_offset_0_alias,@"STO_CUDA_RESERVED_SHARED STV_DEFAULT"
__nv_reservedSMEM_offset_0_alias:
	.zero		0
	.zero		64


//--------------------- .nv.constant0._Z7kernel1Pd --------------------------
	.section	.nv.constant0._Z7kernel1Pd,"a",@progbits
	.sectionflags	@""
	.align	4
.nv.constant0._Z7kernel1Pd:
	.zero		904


//--------------------- .nv.constant0._Z7kernel2PdS_ --------------------------
	.section	.nv.constant0._Z7kernel2PdS_,"a",@progbits
	.sectionflags	@""
	.align	4
.nv.constant0._Z7kernel2PdS_:
	.zero		912


//--------------------- SYMBOLS --------------------------

	.type		.nv.reservedSmem.offset0,@object
	.size		.nv.reservedSmem.offset0,0x4
